//
// Generated by NVIDIA NVVM Compiler
//
// Compiler Build ID: CL-36424714
// Cuda compilation tools, release 13.0, V13.0.88
// Based on NVVM 20.0.0
//

.version 9.0
.target sm_100
.address_size 64

	// .globl	_Z13cudaMatrixAddPfS_S_ii

.visible .entry _Z13cudaMatrixAddPfS_S_ii(
	.param .u64 .ptr .align 1 _Z13cudaMatrixAddPfS_S_ii_param_0,
	.param .u64 .ptr .align 1 _Z13cudaMatrixAddPfS_S_ii_param_1,
	.param .u64 .ptr .align 1 _Z13cudaMatrixAddPfS_S_ii_param_2,
	.param .u32 _Z13cudaMatrixAddPfS_S_ii_param_3,
	.param .u32 _Z13cudaMatrixAddPfS_S_ii_param_4
)
{
	.reg .pred 	%p<4>;
	.reg .b32 	%r<14>;
	.reg .b32 	%f<4>;
	.reg .b64 	%rd<11>;

	ld.param.u64 	%rd1, [_Z13cudaMatrixAddPfS_S_ii_param_0];
	ld.param.u64 	%rd2, [_Z13cudaMatrixAddPfS_S_ii_param_1];
	ld.param.u64 	%rd3, [_Z13cudaMatrixAddPfS_S_ii_param_2];
	ld.param.u32 	%r4, [_Z13cudaMatrixAddPfS_S_ii_param_3];
	ld.param.u32 	%r5, [_Z13cudaMatrixAddPfS_S_ii_param_4];
	mov.u32 	%r6, %ctaid.x;
	mov.u32 	%r7, %ntid.x;
	mov.u32 	%r8, %tid.x;
	mad.lo.s32 	%r1, %r6, %r7, %r8;
	mov.u32 	%r9, %ctaid.y;
	mov.u32 	%r10, %ntid.y;
	mov.u32 	%r11, %tid.y;
	mad.lo.s32 	%r12, %r9, %r10, %r11;
	setp.ge.s32 	%p1, %r1, %r4;
	setp.ge.s32 	%p2, %r12, %r5;
	or.pred  	%p3, %p1, %p2;
	@%p3 bra 	$L__BB0_2;
	cvta.to.global.u64 	%rd4, %rd1;
	cvta.to.global.u64 	%rd5, %rd2;
	cvta.to.global.u64 	%rd6, %rd3;
	mad.lo.s32 	%r13, %r5, %r1, %r12;
	mul.wide.s32 	%rd7, %r13, 4;
	add.s64 	%rd8, %rd4, %rd7;
	ld.global.f32 	%f1, [%rd8];
	add.s64 	%rd9, %rd5, %rd7;
	ld.global.f32 	%f2, [%rd9];
	add.f32 	%f3, %f1, %f2;
	add.s64 	%rd10, %rd6, %rd7;
	st.global.f32 	[%rd10], %f3;
$L__BB0_2:
	ret;

}
	// .globl	_Z14cudaMatrixMultPfS_S_ii
.visible .entry _Z14cudaMatrixMultPfS_S_ii(
	.param .u64 .ptr .align 1 _Z14cudaMatrixMultPfS_S_ii_param_0,
	.param .u64 .ptr .align 1 _Z14cudaMatrixMultPfS_S_ii_param_1,
	.param .u64 .ptr .align 1 _Z14cudaMatrixMultPfS_S_ii_param_2,
	.param .u32 _Z14cudaMatrixMultPfS_S_ii_param_3,
	.param .u32 _Z14cudaMatrixMultPfS_S_ii_param_4
)
{
	.reg .pred 	%p<10>;
	.reg .b32 	%r<81>;
	.reg .b32 	%f<67>;
	.reg .b64 	%rd<48>;

	ld.param.u64 	%rd5, [_Z14cudaMatrixMultPfS_S_ii_param_0];
	ld.param.u64 	%rd6, [_Z14cudaMatrixMultPfS_S_ii_param_1];
	ld.param.u64 	%rd4, [_Z14cudaMatrixMultPfS_S_ii_param_2];
	ld.param.u32 	%r44, [_Z14cudaMatrixMultPfS_S_ii_param_3];
	cvta.to.global.u64 	%rd1, %rd6;
	cvta.to.global.u64 	%rd2, %rd5;
	mov.u32 	%r45, %ctaid.x;
	mov.u32 	%r46, %ntid.x;
	mov.u32 	%r47, %tid.x;
	mad.lo.s32 	%r1, %r45, %r46, %r47;
	mov.u32 	%r48, %ctaid.y;
	mov.u32 	%r49, %ntid.y;
	mul.lo.s32 	%r2, %r48, %r49;
	mov.u32 	%r3, %tid.y;
	add.s32 	%r50, %r2, %r3;
	max.s32 	%r51, %r1, %r50;
	setp.ge.s32 	%p1, %r51, %r44;
	@%p1 bra 	$L__BB1_13;
	mul.lo.s32 	%r5, %r44, %r1;
	and.b32  	%r6, %r44, 7;
	setp.lt.u32 	%p2, %r44, 8;
	mov.f32 	%f66, 0f00000000;
	mov.b32 	%r79, 0;
	@%p2 bra 	$L__BB1_4;
	and.b32  	%r79, %r44, 2147483640;
	neg.s32 	%r77, %r79;
	add.s32 	%r53, %r3, %r44;
	add.s32 	%r76, %r53, %r2;
	shl.b32 	%r10, %r44, 3;
	shl.b32 	%r54, %r44, 1;
	add.s32 	%r75, %r50, %r54;
	mad.lo.s32 	%r74, %r44, 3, %r50;
	shl.b32 	%r55, %r44, 2;
	add.s32 	%r73, %r50, %r55;
	mad.lo.s32 	%r72, %r44, 5, %r50;
	mad.lo.s32 	%r71, %r44, 6, %r50;
	mad.lo.s32 	%r70, %r44, 7, %r50;
	add.s64 	%rd3, %rd2, 16;
	mov.f32 	%f66, 0f00000000;
	mov.u32 	%r68, %r5;
	mov.u32 	%r69, %r50;
$L__BB1_3:
	.pragma "nounroll";
	mul.wide.s32 	%rd7, %r68, 4;
	add.s64 	%rd8, %rd3, %rd7;
	ld.global.f32 	%f16, [%rd8+-16];
	mul.wide.u32 	%rd9, %r69, 4;
	add.s64 	%rd10, %rd1, %rd9;
	ld.global.f32 	%f17, [%rd10];
	fma.rn.f32 	%f18, %f16, %f17, %f66;
	ld.global.f32 	%f19, [%rd8+-12];
	mul.wide.u32 	%rd11, %r76, 4;
	add.s64 	%rd12, %rd1, %rd11;
	ld.global.f32 	%f20, [%rd12];
	fma.rn.f32 	%f21, %f19, %f20, %f18;
	ld.global.f32 	%f22, [%rd8+-8];
	mul.wide.u32 	%rd13, %r75, 4;
	add.s64 	%rd14, %rd1, %rd13;
	ld.global.f32 	%f23, [%rd14];
	fma.rn.f32 	%f24, %f22, %f23, %f21;
	ld.global.f32 	%f25, [%rd8+-4];
	mul.wide.u32 	%rd15, %r74, 4;
	add.s64 	%rd16, %rd1, %rd15;
	ld.global.f32 	%f26, [%rd16];
	fma.rn.f32 	%f27, %f25, %f26, %f24;
	ld.global.f32 	%f28, [%rd8];
	mul.wide.u32 	%rd17, %r73, 4;
	add.s64 	%rd18, %rd1, %rd17;
	ld.global.f32 	%f29, [%rd18];
	fma.rn.f32 	%f30, %f28, %f29, %f27;
	ld.global.f32 	%f31, [%rd8+4];
	mul.wide.u32 	%rd19, %r72, 4;
	add.s64 	%rd20, %rd1, %rd19;
	ld.global.f32 	%f32, [%rd20];
	fma.rn.f32 	%f33, %f31, %f32, %f30;
	ld.global.f32 	%f34, [%rd8+8];
	mul.wide.u32 	%rd21, %r71, 4;
	add.s64 	%rd22, %rd1, %rd21;
	ld.global.f32 	%f35, [%rd22];
	fma.rn.f32 	%f36, %f34, %f35, %f33;
	ld.global.f32 	%f37, [%rd8+12];
	mul.wide.u32 	%rd23, %r70, 4;
	add.s64 	%rd24, %rd1, %rd23;
	ld.global.f32 	%f38, [%rd24];
	fma.rn.f32 	%f66, %f37, %f38, %f36;
	add.s32 	%r77, %r77, 8;
	add.s32 	%r76, %r76, %r10;
	add.s32 	%r75, %r75, %r10;
	add.s32 	%r74, %r74, %r10;
	add.s32 	%r73, %r73, %r10;
	add.s32 	%r72, %r72, %r10;
	add.s32 	%r71, %r71, %r10;
	add.s32 	%r70, %r70, %r10;
	add.s32 	%r69, %r69, %r10;
	add.s32 	%r68, %r68, 8;
	setp.ne.s32 	%p3, %r77, 0;
	@%p3 bra 	$L__BB1_3;
$L__BB1_4:
	setp.eq.s32 	%p4, %r6, 0;
	@%p4 bra 	$L__BB1_12;
	and.b32  	%r38, %r44, 3;
	setp.lt.u32 	%p5, %r6, 4;
	@%p5 bra 	$L__BB1_7;
	add.s32 	%r56, %r79, %r5;
	mul.wide.s32 	%rd25, %r56, 4;
	add.s64 	%rd26, %rd2, %rd25;
	ld.global.f32 	%f40, [%rd26];
	mad.lo.s32 	%r57, %r79, %r44, %r50;
	mul.wide.u32 	%rd27, %r57, 4;
	add.s64 	%rd28, %rd1, %rd27;
	ld.global.f32 	%f41, [%rd28];
	fma.rn.f32 	%f42, %f40, %f41, %f66;
	ld.global.f32 	%f43, [%rd26+4];
	add.s32 	%r58, %r57, %r44;
	mul.wide.u32 	%rd29, %r58, 4;
	add.s64 	%rd30, %rd1, %rd29;
	ld.global.f32 	%f44, [%rd30];
	fma.rn.f32 	%f45, %f43, %f44, %f42;
	ld.global.f32 	%f46, [%rd26+8];
	add.s32 	%r59, %r58, %r44;
	mul.wide.u32 	%rd31, %r59, 4;
	add.s64 	%rd32, %rd1, %rd31;
	ld.global.f32 	%f47, [%rd32];
	fma.rn.f32 	%f48, %f46, %f47, %f45;
	ld.global.f32 	%f49, [%rd26+12];
	add.s32 	%r60, %r59, %r44;
	mul.wide.u32 	%rd33, %r60, 4;
	add.s64 	%rd34, %rd1, %rd33;
	ld.global.f32 	%f50, [%rd34];
	fma.rn.f32 	%f66, %f49, %f50, %f48;
	add.s32 	%r79, %r79, 4;
$L__BB1_7:
	setp.eq.s32 	%p6, %r38, 0;
	@%p6 bra 	$L__BB1_12;
	setp.eq.s32 	%p7, %r38, 1;
	@%p7 bra 	$L__BB1_10;
	add.s32 	%r61, %r79, %r5;
	mul.wide.s32 	%rd35, %r61, 4;
	add.s64 	%rd36, %rd2, %rd35;
	ld.global.f32 	%f52, [%rd36];
	mad.lo.s32 	%r62, %r79, %r44, %r50;
	mul.wide.u32 	%rd37, %r62, 4;
	add.s64 	%rd38, %rd1, %rd37;
	ld.global.f32 	%f53, [%rd38];
	fma.rn.f32 	%f54, %f52, %f53, %f66;
	ld.global.f32 	%f55, [%rd36+4];
	add.s32 	%r63, %r62, %r44;
	mul.wide.u32 	%rd39, %r63, 4;
	add.s64 	%rd40, %rd1, %rd39;
	ld.global.f32 	%f56, [%rd40];
	fma.rn.f32 	%f66, %f55, %f56, %f54;
	add.s32 	%r79, %r79, 2;
$L__BB1_10:
	and.b32  	%r64, %r44, 1;
	setp.eq.b32 	%p8, %r64, 1;
	not.pred 	%p9, %p8;
	@%p9 bra 	$L__BB1_12;
	add.s32 	%r65, %r79, %r5;
	mul.wide.s32 	%rd41, %r65, 4;
	add.s64 	%rd42, %rd2, %rd41;
	ld.global.f32 	%f57, [%rd42];
	mad.lo.s32 	%r66, %r79, %r44, %r50;
	mul.wide.u32 	%rd43, %r66, 4;
	add.s64 	%rd44, %rd1, %rd43;
	ld.global.f32 	%f58, [%rd44];
	fma.rn.f32 	%f66, %f57, %f58, %f66;
$L__BB1_12:
	add.s32 	%r67, %r5, %r50;
	cvta.to.global.u64 	%rd45, %rd4;
	mul.wide.s32 	%rd46, %r67, 4;
	add.s64 	%rd47, %rd45, %rd46;
	st.global.f32 	[%rd47], %f66;
$L__BB1_13:
	ret;

}
	// .globl	_Z11convolve_2DPfS_S_
.visible .entry _Z11convolve_2DPfS_S_(
	.param .u64 .ptr .align 1 _Z11convolve_2DPfS_S__param_0,
	.param .u64 .ptr .align 1 _Z11convolve_2DPfS_S__param_1,
	.param .u64 .ptr .align 1 _Z11convolve_2DPfS_S__param_2
)
{
	.reg .pred 	%p<4>;
	.reg .b32 	%r<15>;
	.reg .b32 	%f<76>;
	.reg .b64 	%rd<13>;

	ld.param.u64 	%rd1, [_Z11convolve_2DPfS_S__param_0];
	ld.param.u64 	%rd2, [_Z11convolve_2DPfS_S__param_1];
	ld.param.u64 	%rd3, [_Z11convolve_2DPfS_S__param_2];
	mov.u32 	%r3, %ctaid.y;
	mov.u32 	%r4, %ntid.y;
	mov.u32 	%r5, %tid.y;
	mad.lo.s32 	%r1, %r3, %r4, %r5;
	mov.u32 	%r6, %ctaid.x;
	mov.u32 	%r7, %ntid.x;
	mov.u32 	%r8, %tid.x;
	mad.lo.s32 	%r2, %r6, %r7, %r8;
	setp.gt.u32 	%p1, %r1, 27;
	setp.gt.s32 	%p2, %r2, 27;
	or.pred  	%p3, %p1, %p2;
	@%p3 bra 	$L__BB2_2;
	mov.u32 	%r9, %ctaid.z;
	cvta.to.global.u64 	%rd4, %rd3;
	cvta.to.global.u64 	%rd5, %rd1;
	cvta.to.global.u64 	%rd6, %rd2;
	mul.lo.s32 	%r10, %r9, 25;
	shl.b32 	%r11, %r1, 5;
	add.s32 	%r12, %r2, %r11;
	mul.wide.s32 	%rd7, %r12, 4;
	add.s64 	%rd8, %rd5, %rd7;
	ld.global.f32 	%f1, [%rd8];
	mul.wide.u32 	%rd9, %r10, 4;
	add.s64 	%rd10, %rd6, %rd9;
	ld.global.f32 	%f2, [%rd10];
	fma.rn.f32 	%f3, %f1, %f2, 0f00000000;
	ld.global.f32 	%f4, [%rd8+4];
	ld.global.f32 	%f5, [%rd10+4];
	fma.rn.f32 	%f6, %f4, %f5, %f3;
	ld.global.f32 	%f7, [%rd8+8];
	ld.global.f32 	%f8, [%rd10+8];
	fma.rn.f32 	%f9, %f7, %f8, %f6;
	ld.global.f32 	%f10, [%rd8+12];
	ld.global.f32 	%f11, [%rd10+12];
	fma.rn.f32 	%f12, %f10, %f11, %f9;
	ld.global.f32 	%f13, [%rd8+16];
	ld.global.f32 	%f14, [%rd10+16];
	fma.rn.f32 	%f15, %f13, %f14, %f12;
	ld.global.f32 	%f16, [%rd8+128];
	ld.global.f32 	%f17, [%rd10+20];
	fma.rn.f32 	%f18, %f16, %f17, %f15;
	ld.global.f32 	%f19, [%rd8+132];
	ld.global.f32 	%f20, [%rd10+24];
	fma.rn.f32 	%f21, %f19, %f20, %f18;
	ld.global.f32 	%f22, [%rd8+136];
	ld.global.f32 	%f23, [%rd10+28];
	fma.rn.f32 	%f24, %f22, %f23, %f21;
	ld.global.f32 	%f25, [%rd8+140];
	ld.global.f32 	%f26, [%rd10+32];
	fma.rn.f32 	%f27, %f25, %f26, %f24;
	ld.global.f32 	%f28, [%rd8+144];
	ld.global.f32 	%f29, [%rd10+36];
	fma.rn.f32 	%f30, %f28, %f29, %f27;
	ld.global.f32 	%f31, [%rd8+256];
	ld.global.f32 	%f32, [%rd10+40];
	fma.rn.f32 	%f33, %f31, %f32, %f30;
	ld.global.f32 	%f34, [%rd8+260];
	ld.global.f32 	%f35, [%rd10+44];
	fma.rn.f32 	%f36, %f34, %f35, %f33;
	ld.global.f32 	%f37, [%rd8+264];
	ld.global.f32 	%f38, [%rd10+48];
	fma.rn.f32 	%f39, %f37, %f38, %f36;
	ld.global.f32 	%f40, [%rd8+268];
	ld.global.f32 	%f41, [%rd10+52];
	fma.rn.f32 	%f42, %f40, %f41, %f39;
	ld.global.f32 	%f43, [%rd8+272];
	ld.global.f32 	%f44, [%rd10+56];
	fma.rn.f32 	%f45, %f43, %f44, %f42;
	ld.global.f32 	%f46, [%rd8+384];
	ld.global.f32 	%f47, [%rd10+60];
	fma.rn.f32 	%f48, %f46, %f47, %f45;
	ld.global.f32 	%f49, [%rd8+388];
	ld.global.f32 	%f50, [%rd10+64];
	fma.rn.f32 	%f51, %f49, %f50, %f48;
	ld.global.f32 	%f52, [%rd8+392];
	ld.global.f32 	%f53, [%rd10+68];
	fma.rn.f32 	%f54, %f52, %f53, %f51;
	ld.global.f32 	%f55, [%rd8+396];
	ld.global.f32 	%f56, [%rd10+72];
	fma.rn.f32 	%f57, %f55, %f56, %f54;
	ld.global.f32 	%f58, [%rd8+400];
	ld.global.f32 	%f59, [%rd10+76];
	fma.rn.f32 	%f60, %f58, %f59, %f57;
	ld.global.f32 	%f61, [%rd8+512];
	ld.global.f32 	%f62, [%rd10+80];
	fma.rn.f32 	%f63, %f61, %f62, %f60;
	ld.global.f32 	%f64, [%rd8+516];
	ld.global.f32 	%f65, [%rd10+84];
	fma.rn.f32 	%f66, %f64, %f65, %f63;
	ld.global.f32 	%f67, [%rd8+520];
	ld.global.f32 	%f68, [%rd10+88];
	fma.rn.f32 	%f69, %f67, %f68, %f66;
	ld.global.f32 	%f70, [%rd8+524];
	ld.global.f32 	%f71, [%rd10+92];
	fma.rn.f32 	%f72, %f70, %f71, %f69;
	ld.global.f32 	%f73, [%rd8+528];
	ld.global.f32 	%f74, [%rd10+96];
	fma.rn.f32 	%f75, %f73, %f74, %f72;
	mad.lo.s32 	%r13, %r9, 784, %r2;
	mad.lo.s32 	%r14, %r1, 28, %r13;
	mul.wide.s32 	%rd11, %r14, 4;
	add.s64 	%rd12, %rd4, %rd11;
	st.global.f32 	[%rd12], %f75;
$L__BB2_2:
	ret;

}
	// .globl	_Z11subsample2DPfS_iiii
.visible .entry _Z11subsample2DPfS_iiii(
	.param .u64 .ptr .align 1 _Z11subsample2DPfS_iiii_param_0,
	.param .u64 .ptr .align 1 _Z11subsample2DPfS_iiii_param_1,
	.param .u32 _Z11subsample2DPfS_iiii_param_2,
	.param .u32 _Z11subsample2DPfS_iiii_param_3,
	.param .u32 _Z11subsample2DPfS_iiii_param_4,
	.param .u32 _Z11subsample2DPfS_iiii_param_5
)
{
	.reg .pred 	%p<4>;
	.reg .b32 	%r<20>;
	.reg .b32 	%f<10>;
	.reg .b64 	%rd<11>;

	ld.param.u64 	%rd1, [_Z11subsample2DPfS_iiii_param_0];
	ld.param.u64 	%rd2, [_Z11subsample2DPfS_iiii_param_1];
	ld.param.u32 	%r3, [_Z11subsample2DPfS_iiii_param_2];
	ld.param.u32 	%r4, [_Z11subsample2DPfS_iiii_param_3];
	ld.param.u32 	%r5, [_Z11subsample2DPfS_iiii_param_4];
	ld.param.u32 	%r6, [_Z11subsample2DPfS_iiii_param_5];
	mov.u32 	%r7, %ctaid.y;
	mov.u32 	%r8, %ntid.y;
	mov.u32 	%r9, %tid.y;
	mad.lo.s32 	%r1, %r7, %r8, %r9;
	mov.u32 	%r10, %ctaid.x;
	mov.u32 	%r11, %ntid.x;
	mov.u32 	%r12, %tid.x;
	mad.lo.s32 	%r2, %r10, %r11, %r12;
	setp.ge.s32 	%p1, %r1, %r6;
	setp.ge.s32 	%p2, %r2, %r5;
	or.pred  	%p3, %p2, %p1;
	@%p3 bra 	$L__BB3_2;
	mov.u32 	%r13, %ctaid.z;
	cvta.to.global.u64 	%rd3, %rd2;
	cvta.to.global.u64 	%rd4, %rd1;
	shl.b32 	%r14, %r1, 1;
	shl.b32 	%r15, %r2, 1;
	mad.lo.s32 	%r16, %r4, %r13, %r14;
	mad.lo.s32 	%r17, %r16, %r3, %r15;
	mul.wide.s32 	%rd5, %r17, 4;
	add.s64 	%rd6, %rd4, %rd5;
	ld.global.f32 	%f1, [%rd6];
	add.f32 	%f2, %f1, 0f00000000;
	ld.global.f32 	%f3, [%rd6+4];
	add.f32 	%f4, %f2, %f3;
	mul.wide.s32 	%rd7, %r3, 4;
	add.s64 	%rd8, %rd6, %rd7;
	ld.global.f32 	%f5, [%rd8];
	add.f32 	%f6, %f4, %f5;
	ld.global.f32 	%f7, [%rd8+4];
	add.f32 	%f8, %f6, %f7;
	mad.lo.s32 	%r18, %r6, %r13, %r1;
	mad.lo.s32 	%r19, %r18, %r5, %r2;
	mul.f32 	%f9, %f8, 0f3E800000;
	mul.wide.s32 	%rd9, %r19, 4;
	add.s64 	%rd10, %rd3, %rd9;
	st.global.f32 	[%rd10], %f9;
$L__BB3_2:
	ret;

}
	// .globl	_Z21apply_activation_tanhPfi
.visible .entry _Z21apply_activation_tanhPfi(
	.param .u64 .ptr .align 1 _Z21apply_activation_tanhPfi_param_0,
	.param .u32 _Z21apply_activation_tanhPfi_param_1
)
{
	.reg .pred 	%p<4>;
	.reg .b32 	%r<6>;
	.reg .b32 	%f<17>;
	.reg .b64 	%rd<5>;

	ld.param.u64 	%rd1, [_Z21apply_activation_tanhPfi_param_0];
	ld.param.u32 	%r2, [_Z21apply_activation_tanhPfi_param_1];
	mov.u32 	%r3, %ctaid.x;
	mov.u32 	%r4, %ntid.x;
	mov.u32 	%r5, %tid.x;
	mad.lo.s32 	%r1, %r3, %r4, %r5;
	setp.ge.s32 	%p1, %r1, %r2;
	@%p1 bra 	$L__BB4_2;
	cvta.to.global.u64 	%rd2, %rd1;
	mul.wide.s32 	%rd3, %r1, 4;
	add.s64 	%rd4, %rd2, %rd3;
	ld.global.f32 	%f1, [%rd4];
	abs.f32 	%f2, %f1;
	mul.f32 	%f3, %f2, 0f4038AA3B;
	ex2.approx.ftz.f32 	%f4, %f3;
	add.f32 	%f5, %f4, 0f3F800000;
	rcp.approx.ftz.f32 	%f6, %f5;
	fma.rn.f32 	%f7, %f6, 0fC0000000, 0f3F800000;
	setp.ge.f32 	%p2, %f2, 0f41102CB4;
	selp.f32 	%f8, 0f3F800000, %f7, %p2;
	copysign.f32 	%f9, %f1, %f8;
	mul.f32 	%f10, %f1, %f1;
	fma.rn.f32 	%f11, %f10, 0f3C80F082, 0fBD563CAE;
	fma.rn.f32 	%f12, %f11, %f10, 0f3E085941;
	fma.rn.f32 	%f13, %f12, %f10, 0fBEAAA9ED;
	fma.rn.f32 	%f14, %f13, %f10, 0f00000000;
	fma.rn.f32 	%f15, %f14, %f1, %f1;
	setp.ge.f32 	%p3, %f2, 0f3F19999A;
	selp.f32 	%f16, %f9, %f15, %p3;
	st.global.f32 	[%rd4], %f16;
$L__BB4_2:
	ret;

}
	// .globl	_Z24apply_activation_softmaxPfii
.visible .entry _Z24apply_activation_softmaxPfii(
	.param .u64 .ptr .align 1 _Z24apply_activation_softmaxPfii_param_0,
	.param .u32 _Z24apply_activation_softmaxPfii_param_1,
	.param .u32 _Z24apply_activation_softmaxPfii_param_2
)
{
	.reg .pred 	%p<20>;
	.reg .b32 	%r<82>;
	.reg .b32 	%f<308>;
	.reg .b64 	%rd<28>;

	ld.param.u64 	%rd11, [_Z24apply_activation_softmaxPfii_param_0];
	ld.param.u32 	%r32, [_Z24apply_activation_softmaxPfii_param_1];
	ld.param.u32 	%r31, [_Z24apply_activation_softmaxPfii_param_2];
	cvta.to.global.u64 	%rd1, %rd11;
	mov.u32 	%r33, %ctaid.x;
	mov.u32 	%r34, %ntid.x;
	mov.u32 	%r35, %tid.x;
	mad.lo.s32 	%r1, %r33, %r34, %r35;
	setp.ge.s32 	%p1, %r1, %r32;
	@%p1 bra 	$L__BB5_28;
	ld.global.f32 	%f298, [%rd1];
	setp.lt.s32 	%p2, %r31, 2;
	@%p2 bra 	$L__BB5_15;
	add.s32 	%r2, %r31, -1;
	add.s32 	%r37, %r31, -2;
	and.b32  	%r3, %r2, 15;
	setp.lt.u32 	%p3, %r37, 15;
	mov.b32 	%r73, 1;
	@%p3 bra 	$L__BB5_6;
	and.b32  	%r39, %r2, -16;
	neg.s32 	%r77, %r39;
	add.s64 	%rd26, %rd1, 32;
	mov.b32 	%r76, 0;
$L__BB5_4:
	.pragma "nounroll";
	ld.global.f32 	%f28, [%rd26+-28];
	max.f32 	%f29, %f298, %f28;
	ld.global.f32 	%f30, [%rd26+-24];
	max.f32 	%f31, %f29, %f30;
	ld.global.f32 	%f32, [%rd26+-20];
	max.f32 	%f33, %f31, %f32;
	ld.global.f32 	%f34, [%rd26+-16];
	max.f32 	%f35, %f33, %f34;
	ld.global.f32 	%f36, [%rd26+-12];
	max.f32 	%f37, %f35, %f36;
	ld.global.f32 	%f38, [%rd26+-8];
	max.f32 	%f39, %f37, %f38;
	ld.global.f32 	%f40, [%rd26+-4];
	max.f32 	%f41, %f39, %f40;
	ld.global.f32 	%f42, [%rd26];
	max.f32 	%f43, %f41, %f42;
	ld.global.f32 	%f44, [%rd26+4];
	max.f32 	%f45, %f43, %f44;
	ld.global.f32 	%f46, [%rd26+8];
	max.f32 	%f47, %f45, %f46;
	ld.global.f32 	%f48, [%rd26+12];
	max.f32 	%f49, %f47, %f48;
	ld.global.f32 	%f50, [%rd26+16];
	max.f32 	%f51, %f49, %f50;
	ld.global.f32 	%f52, [%rd26+20];
	max.f32 	%f53, %f51, %f52;
	ld.global.f32 	%f54, [%rd26+24];
	max.f32 	%f55, %f53, %f54;
	ld.global.f32 	%f56, [%rd26+28];
	max.f32 	%f57, %f55, %f56;
	ld.global.f32 	%f58, [%rd26+32];
	max.f32 	%f298, %f57, %f58;
	add.s32 	%r77, %r77, 16;
	add.s32 	%r76, %r76, 16;
	add.s64 	%rd26, %rd26, 64;
	setp.eq.s32 	%p4, %r77, 0;
	@%p4 bra 	$L__BB5_5;
	bra.uni 	$L__BB5_4;
$L__BB5_5:
	add.s32 	%r73, %r76, 1;
$L__BB5_6:
	setp.eq.s32 	%p5, %r3, 0;
	@%p5 bra 	$L__BB5_15;
	and.b32  	%r7, %r2, 7;
	setp.lt.u32 	%p6, %r3, 8;
	@%p6 bra 	$L__BB5_9;
	mul.wide.u32 	%rd12, %r73, 4;
	add.s64 	%rd13, %rd1, %rd12;
	ld.global.f32 	%f60, [%rd13];
	max.f32 	%f61, %f298, %f60;
	ld.global.f32 	%f62, [%rd13+4];
	max.f32 	%f63, %f61, %f62;
	ld.global.f32 	%f64, [%rd13+8];
	max.f32 	%f65, %f63, %f64;
	ld.global.f32 	%f66, [%rd13+12];
	max.f32 	%f67, %f65, %f66;
	ld.global.f32 	%f68, [%rd13+16];
	max.f32 	%f69, %f67, %f68;
	ld.global.f32 	%f70, [%rd13+20];
	max.f32 	%f71, %f69, %f70;
	ld.global.f32 	%f72, [%rd13+24];
	max.f32 	%f73, %f71, %f72;
	ld.global.f32 	%f74, [%rd13+28];
	max.f32 	%f298, %f73, %f74;
	add.s32 	%r73, %r73, 8;
$L__BB5_9:
	setp.eq.s32 	%p7, %r7, 0;
	@%p7 bra 	$L__BB5_15;
	and.b32  	%r10, %r2, 3;
	setp.lt.u32 	%p8, %r7, 4;
	@%p8 bra 	$L__BB5_12;
	mul.wide.u32 	%rd14, %r73, 4;
	add.s64 	%rd15, %rd1, %rd14;
	ld.global.f32 	%f76, [%rd15];
	max.f32 	%f77, %f298, %f76;
	ld.global.f32 	%f78, [%rd15+4];
	max.f32 	%f79, %f77, %f78;
	ld.global.f32 	%f80, [%rd15+8];
	max.f32 	%f81, %f79, %f80;
	ld.global.f32 	%f82, [%rd15+12];
	max.f32 	%f298, %f81, %f82;
	add.s32 	%r73, %r73, 4;
$L__BB5_12:
	setp.eq.s32 	%p9, %r10, 0;
	@%p9 bra 	$L__BB5_15;
	mul.wide.u32 	%rd16, %r73, 4;
	add.s64 	%rd25, %rd1, %rd16;
	neg.s32 	%r75, %r10;
$L__BB5_14:
	.pragma "nounroll";
	ld.global.f32 	%f83, [%rd25];
	max.f32 	%f298, %f298, %f83;
	add.s64 	%rd25, %rd25, 4;
	add.s32 	%r75, %r75, 1;
	setp.ne.s32 	%p10, %r75, 0;
	@%p10 bra 	$L__BB5_14;
$L__BB5_15:
	setp.lt.s32 	%p11, %r31, 1;
	mov.f32 	%f307, 0f00000000;
	@%p11 bra 	$L__BB5_27;
	and.b32  	%r16, %r31, 7;
	setp.lt.u32 	%p12, %r31, 8;
	mov.f32 	%f307, 0f00000000;
	mov.b32 	%r79, 0;
	@%p12 bra 	$L__BB5_19;
	and.b32  	%r79, %r31, 2147483640;
	neg.s32 	%r78, %r79;
	add.s64 	%rd27, %rd1, 16;
	mov.f32 	%f307, 0f00000000;
$L__BB5_18:
	.pragma "nounroll";
	ld.global.f32 	%f88, [%rd27+-16];
	sub.f32 	%f89, %f88, %f298;
	fma.rn.f32 	%f90, %f89, 0f3BBB989D, 0f3F000000;
	cvt.sat.f32.f32 	%f91, %f90;
	mov.f32 	%f92, 0f4B400001;
	mov.f32 	%f93, 0f437C0000;
	fma.rm.f32 	%f94, %f91, %f93, %f92;
	add.f32 	%f95, %f94, 0fCB40007F;
	neg.f32 	%f96, %f95;
	fma.rn.f32 	%f97, %f89, 0f3FB8AA3B, %f96;
	fma.rn.f32 	%f98, %f89, 0f32A57060, %f97;
	mov.b32 	%r41, %f94;
	shl.b32 	%r42, %r41, 23;
	mov.b32 	%f99, %r42;
	ex2.approx.ftz.f32 	%f100, %f98;
	mul.f32 	%f101, %f100, %f99;
	st.global.f32 	[%rd27+-16], %f101;
	add.f32 	%f102, %f307, %f101;
	ld.global.f32 	%f103, [%rd27+-12];
	sub.f32 	%f104, %f103, %f298;
	fma.rn.f32 	%f105, %f104, 0f3BBB989D, 0f3F000000;
	cvt.sat.f32.f32 	%f106, %f105;
	fma.rm.f32 	%f107, %f106, %f93, %f92;
	add.f32 	%f108, %f107, 0fCB40007F;
	neg.f32 	%f109, %f108;
	fma.rn.f32 	%f110, %f104, 0f3FB8AA3B, %f109;
	fma.rn.f32 	%f111, %f104, 0f32A57060, %f110;
	mov.b32 	%r43, %f107;
	shl.b32 	%r44, %r43, 23;
	mov.b32 	%f112, %r44;
	ex2.approx.ftz.f32 	%f113, %f111;
	mul.f32 	%f114, %f113, %f112;
	st.global.f32 	[%rd27+-12], %f114;
	add.f32 	%f115, %f102, %f114;
	ld.global.f32 	%f116, [%rd27+-8];
	sub.f32 	%f117, %f116, %f298;
	fma.rn.f32 	%f118, %f117, 0f3BBB989D, 0f3F000000;
	cvt.sat.f32.f32 	%f119, %f118;
	fma.rm.f32 	%f120, %f119, %f93, %f92;
	add.f32 	%f121, %f120, 0fCB40007F;
	neg.f32 	%f122, %f121;
	fma.rn.f32 	%f123, %f117, 0f3FB8AA3B, %f122;
	fma.rn.f32 	%f124, %f117, 0f32A57060, %f123;
	mov.b32 	%r45, %f120;
	shl.b32 	%r46, %r45, 23;
	mov.b32 	%f125, %r46;
	ex2.approx.ftz.f32 	%f126, %f124;
	mul.f32 	%f127, %f126, %f125;
	st.global.f32 	[%rd27+-8], %f127;
	add.f32 	%f128, %f115, %f127;
	ld.global.f32 	%f129, [%rd27+-4];
	sub.f32 	%f130, %f129, %f298;
	fma.rn.f32 	%f131, %f130, 0f3BBB989D, 0f3F000000;
	cvt.sat.f32.f32 	%f132, %f131;
	fma.rm.f32 	%f133, %f132, %f93, %f92;
	add.f32 	%f134, %f133, 0fCB40007F;
	neg.f32 	%f135, %f134;
	fma.rn.f32 	%f136, %f130, 0f3FB8AA3B, %f135;
	fma.rn.f32 	%f137, %f130, 0f32A57060, %f136;
	mov.b32 	%r47, %f133;
	shl.b32 	%r48, %r47, 23;
	mov.b32 	%f138, %r48;
	ex2.approx.ftz.f32 	%f139, %f137;
	mul.f32 	%f140, %f139, %f138;
	st.global.f32 	[%rd27+-4], %f140;
	add.f32 	%f141, %f128, %f140;
	ld.global.f32 	%f142, [%rd27];
	sub.f32 	%f143, %f142, %f298;
	fma.rn.f32 	%f144, %f143, 0f3BBB989D, 0f3F000000;
	cvt.sat.f32.f32 	%f145, %f144;
	fma.rm.f32 	%f146, %f145, %f93, %f92;
	add.f32 	%f147, %f146, 0fCB40007F;
	neg.f32 	%f148, %f147;
	fma.rn.f32 	%f149, %f143, 0f3FB8AA3B, %f148;
	fma.rn.f32 	%f150, %f143, 0f32A57060, %f149;
	mov.b32 	%r49, %f146;
	shl.b32 	%r50, %r49, 23;
	mov.b32 	%f151, %r50;
	ex2.approx.ftz.f32 	%f152, %f150;
	mul.f32 	%f153, %f152, %f151;
	st.global.f32 	[%rd27], %f153;
	add.f32 	%f154, %f141, %f153;
	ld.global.f32 	%f155, [%rd27+4];
	sub.f32 	%f156, %f155, %f298;
	fma.rn.f32 	%f157, %f156, 0f3BBB989D, 0f3F000000;
	cvt.sat.f32.f32 	%f158, %f157;
	fma.rm.f32 	%f159, %f158, %f93, %f92;
	add.f32 	%f160, %f159, 0fCB40007F;
	neg.f32 	%f161, %f160;
	fma.rn.f32 	%f162, %f156, 0f3FB8AA3B, %f161;
	fma.rn.f32 	%f163, %f156, 0f32A57060, %f162;
	mov.b32 	%r51, %f159;
	shl.b32 	%r52, %r51, 23;
	mov.b32 	%f164, %r52;
	ex2.approx.ftz.f32 	%f165, %f163;
	mul.f32 	%f166, %f165, %f164;
	st.global.f32 	[%rd27+4], %f166;
	add.f32 	%f167, %f154, %f166;
	ld.global.f32 	%f168, [%rd27+8];
	sub.f32 	%f169, %f168, %f298;
	fma.rn.f32 	%f170, %f169, 0f3BBB989D, 0f3F000000;
	cvt.sat.f32.f32 	%f171, %f170;
	fma.rm.f32 	%f172, %f171, %f93, %f92;
	add.f32 	%f173, %f172, 0fCB40007F;
	neg.f32 	%f174, %f173;
	fma.rn.f32 	%f175, %f169, 0f3FB8AA3B, %f174;
	fma.rn.f32 	%f176, %f169, 0f32A57060, %f175;
	mov.b32 	%r53, %f172;
	shl.b32 	%r54, %r53, 23;
	mov.b32 	%f177, %r54;
	ex2.approx.ftz.f32 	%f178, %f176;
	mul.f32 	%f179, %f178, %f177;
	st.global.f32 	[%rd27+8], %f179;
	add.f32 	%f180, %f167, %f179;
	ld.global.f32 	%f181, [%rd27+12];
	sub.f32 	%f182, %f181, %f298;
	fma.rn.f32 	%f183, %f182, 0f3BBB989D, 0f3F000000;
	cvt.sat.f32.f32 	%f184, %f183;
	fma.rm.f32 	%f185, %f184, %f93, %f92;
	add.f32 	%f186, %f185, 0fCB40007F;
	neg.f32 	%f187, %f186;
	fma.rn.f32 	%f188, %f182, 0f3FB8AA3B, %f187;
	fma.rn.f32 	%f189, %f182, 0f32A57060, %f188;
	mov.b32 	%r55, %f185;
	shl.b32 	%r56, %r55, 23;
	mov.b32 	%f190, %r56;
	ex2.approx.ftz.f32 	%f191, %f189;
	mul.f32 	%f192, %f191, %f190;
	st.global.f32 	[%rd27+12], %f192;
	add.f32 	%f307, %f180, %f192;
	add.s32 	%r78, %r78, 8;
	add.s64 	%rd27, %rd27, 32;
	setp.ne.s32 	%p13, %r78, 0;
	@%p13 bra 	$L__BB5_18;
$L__BB5_19:
	setp.eq.s32 	%p14, %r16, 0;
	@%p14 bra 	$L__BB5_27;
	and.b32  	%r26, %r31, 3;
	setp.lt.u32 	%p15, %r16, 4;
	@%p15 bra 	$L__BB5_22;
	mul.wide.u32 	%rd17, %r79, 4;
	add.s64 	%rd18, %rd1, %rd17;
	ld.global.f32 	%f194, [%rd18];
	sub.f32 	%f195, %f194, %f298;
	fma.rn.f32 	%f196, %f195, 0f3BBB989D, 0f3F000000;
	cvt.sat.f32.f32 	%f197, %f196;
	mov.f32 	%f198, 0f4B400001;
	mov.f32 	%f199, 0f437C0000;
	fma.rm.f32 	%f200, %f197, %f199, %f198;
	add.f32 	%f201, %f200, 0fCB40007F;
	neg.f32 	%f202, %f201;
	fma.rn.f32 	%f203, %f195, 0f3FB8AA3B, %f202;
	fma.rn.f32 	%f204, %f195, 0f32A57060, %f203;
	mov.b32 	%r57, %f200;
	shl.b32 	%r58, %r57, 23;
	mov.b32 	%f205, %r58;
	ex2.approx.ftz.f32 	%f206, %f204;
	mul.f32 	%f207, %f206, %f205;
	st.global.f32 	[%rd18], %f207;
	add.f32 	%f208, %f307, %f207;
	ld.global.f32 	%f209, [%rd18+4];
	sub.f32 	%f210, %f209, %f298;
	fma.rn.f32 	%f211, %f210, 0f3BBB989D, 0f3F000000;
	cvt.sat.f32.f32 	%f212, %f211;
	fma.rm.f32 	%f213, %f212, %f199, %f198;
	add.f32 	%f214, %f213, 0fCB40007F;
	neg.f32 	%f215, %f214;
	fma.rn.f32 	%f216, %f210, 0f3FB8AA3B, %f215;
	fma.rn.f32 	%f217, %f210, 0f32A57060, %f216;
	mov.b32 	%r59, %f213;
	shl.b32 	%r60, %r59, 23;
	mov.b32 	%f218, %r60;
	ex2.approx.ftz.f32 	%f219, %f217;
	mul.f32 	%f220, %f219, %f218;
	st.global.f32 	[%rd18+4], %f220;
	add.f32 	%f221, %f208, %f220;
	ld.global.f32 	%f222, [%rd18+8];
	sub.f32 	%f223, %f222, %f298;
	fma.rn.f32 	%f224, %f223, 0f3BBB989D, 0f3F000000;
	cvt.sat.f32.f32 	%f225, %f224;
	fma.rm.f32 	%f226, %f225, %f199, %f198;
	add.f32 	%f227, %f226, 0fCB40007F;
	neg.f32 	%f228, %f227;
	fma.rn.f32 	%f229, %f223, 0f3FB8AA3B, %f228;
	fma.rn.f32 	%f230, %f223, 0f32A57060, %f229;
	mov.b32 	%r61, %f226;
	shl.b32 	%r62, %r61, 23;
	mov.b32 	%f231, %r62;
	ex2.approx.ftz.f32 	%f232, %f230;
	mul.f32 	%f233, %f232, %f231;
	st.global.f32 	[%rd18+8], %f233;
	add.f32 	%f234, %f221, %f233;
	ld.global.f32 	%f235, [%rd18+12];
	sub.f32 	%f236, %f235, %f298;
	fma.rn.f32 	%f237, %f236, 0f3BBB989D, 0f3F000000;
	cvt.sat.f32.f32 	%f238, %f237;
	fma.rm.f32 	%f239, %f238, %f199, %f198;
	add.f32 	%f240, %f239, 0fCB40007F;
	neg.f32 	%f241, %f240;
	fma.rn.f32 	%f242, %f236, 0f3FB8AA3B, %f241;
	fma.rn.f32 	%f243, %f236, 0f32A57060, %f242;
	mov.b32 	%r63, %f239;
	shl.b32 	%r64, %r63, 23;
	mov.b32 	%f244, %r64;
	ex2.approx.ftz.f32 	%f245, %f243;
	mul.f32 	%f246, %f245, %f244;
	st.global.f32 	[%rd18+12], %f246;
	add.f32 	%f307, %f234, %f246;
	add.s32 	%r79, %r79, 4;
$L__BB5_22:
	setp.eq.s32 	%p16, %r26, 0;
	@%p16 bra 	$L__BB5_27;
	setp.eq.s32 	%p17, %r26, 1;
	@%p17 bra 	$L__BB5_25;
	mul.wide.u32 	%rd19, %r79, 4;
	add.s64 	%rd20, %rd1, %rd19;
	ld.global.f32 	%f248, [%rd20];
	sub.f32 	%f249, %f248, %f298;
	fma.rn.f32 	%f250, %f249, 0f3BBB989D, 0f3F000000;
	cvt.sat.f32.f32 	%f251, %f250;
	mov.f32 	%f252, 0f4B400001;
	mov.f32 	%f253, 0f437C0000;
	fma.rm.f32 	%f254, %f251, %f253, %f252;
	add.f32 	%f255, %f254, 0fCB40007F;
	neg.f32 	%f256, %f255;
	fma.rn.f32 	%f257, %f249, 0f3FB8AA3B, %f256;
	fma.rn.f32 	%f258, %f249, 0f32A57060, %f257;
	mov.b32 	%r65, %f254;
	shl.b32 	%r66, %r65, 23;
	mov.b32 	%f259, %r66;
	ex2.approx.ftz.f32 	%f260, %f258;
	mul.f32 	%f261, %f260, %f259;
	st.global.f32 	[%rd20], %f261;
	add.f32 	%f262, %f307, %f261;
	ld.global.f32 	%f263, [%rd20+4];
	sub.f32 	%f264, %f263, %f298;
	fma.rn.f32 	%f265, %f264, 0f3BBB989D, 0f3F000000;
	cvt.sat.f32.f32 	%f266, %f265;
	fma.rm.f32 	%f267, %f266, %f253, %f252;
	add.f32 	%f268, %f267, 0fCB40007F;
	neg.f32 	%f269, %f268;
	fma.rn.f32 	%f270, %f264, 0f3FB8AA3B, %f269;
	fma.rn.f32 	%f271, %f264, 0f32A57060, %f270;
	mov.b32 	%r67, %f267;
	shl.b32 	%r68, %r67, 23;
	mov.b32 	%f272, %r68;
	ex2.approx.ftz.f32 	%f273, %f271;
	mul.f32 	%f274, %f273, %f272;
	st.global.f32 	[%rd20+4], %f274;
	add.f32 	%f307, %f262, %f274;
	add.s32 	%r79, %r79, 2;
$L__BB5_25:
	and.b32  	%r69, %r31, 1;
	setp.eq.b32 	%p18, %r69, 1;
	not.pred 	%p19, %p18;
	@%p19 bra 	$L__BB5_27;
	mul.wide.u32 	%rd21, %r79, 4;
	add.s64 	%rd22, %rd1, %rd21;
	ld.global.f32 	%f275, [%rd22];
	sub.f32 	%f276, %f275, %f298;
	fma.rn.f32 	%f277, %f276, 0f3BBB989D, 0f3F000000;
	cvt.sat.f32.f32 	%f278, %f277;
	mov.f32 	%f279, 0f4B400001;
	mov.f32 	%f280, 0f437C0000;
	fma.rm.f32 	%f281, %f278, %f280, %f279;
	add.f32 	%f282, %f281, 0fCB40007F;
	neg.f32 	%f283, %f282;
	fma.rn.f32 	%f284, %f276, 0f3FB8AA3B, %f283;
	fma.rn.f32 	%f285, %f276, 0f32A57060, %f284;
	mov.b32 	%r70, %f281;
	shl.b32 	%r71, %r70, 23;
	mov.b32 	%f286, %r71;
	ex2.approx.ftz.f32 	%f287, %f285;
	mul.f32 	%f288, %f287, %f286;
	st.global.f32 	[%rd22], %f288;
	add.f32 	%f307, %f307, %f288;
$L__BB5_27:
	mul.wide.s32 	%rd23, %r1, 4;
	add.s64 	%rd24, %rd1, %rd23;
	ld.global.f32 	%f289, [%rd24];
	div.rn.f32 	%f290, %f289, %f307;
	st.global.f32 	[%rd24], %f290;
$L__BB5_28:
	ret;

}
	// .globl	_Z7flattenPfS_iii
.visible .entry _Z7flattenPfS_iii(
	.param .u64 .ptr .align 1 _Z7flattenPfS_iii_param_0,
	.param .u64 .ptr .align 1 _Z7flattenPfS_iii_param_1,
	.param .u32 _Z7flattenPfS_iii_param_2,
	.param .u32 _Z7flattenPfS_iii_param_3,
	.param .u32 _Z7flattenPfS_iii_param_4
)
{
	.reg .pred 	%p<6>;
	.reg .b32 	%r<17>;
	.reg .b32 	%f<2>;
	.reg .b64 	%rd<8>;

	ld.param.u64 	%rd1, [_Z7flattenPfS_iii_param_0];
	ld.param.u64 	%rd2, [_Z7flattenPfS_iii_param_1];
	ld.param.u32 	%r4, [_Z7flattenPfS_iii_param_2];
	ld.param.u32 	%r6, [_Z7flattenPfS_iii_param_3];
	ld.param.u32 	%r7, [_Z7flattenPfS_iii_param_4];
	mov.u32 	%r1, %ctaid.z;
	mov.u32 	%r8, %ctaid.y;
	mov.u32 	%r9, %ntid.y;
	mov.u32 	%r10, %tid.y;
	mad.lo.s32 	%r11, %r8, %r9, %r10;
	mov.u32 	%r12, %ctaid.x;
	mov.u32 	%r13, %ntid.x;
	mov.u32 	%r14, %tid.x;
	mad.lo.s32 	%r3, %r12, %r13, %r14;
	setp.ge.s32 	%p1, %r1, %r7;
	setp.ge.s32 	%p2, %r11, %r6;
	or.pred  	%p3, %p1, %p2;
	setp.ge.s32 	%p4, %r3, %r4;
	or.pred  	%p5, %p4, %p3;
	@%p5 bra 	$L__BB6_2;
	cvta.to.global.u64 	%rd3, %rd1;
	cvta.to.global.u64 	%rd4, %rd2;
	mad.lo.s32 	%r15, %r6, %r1, %r11;
	mad.lo.s32 	%r16, %r15, %r4, %r3;
	mul.wide.s32 	%rd5, %r16, 4;
	add.s64 	%rd6, %rd3, %rd5;
	ld.global.f32 	%f1, [%rd6];
	add.s64 	%rd7, %rd4, %rd5;
	st.global.f32 	[%rd7], %f1;
$L__BB6_2:
	ret;

}
	// .globl	_Z5densePfS_S_S_ii
.visible .entry _Z5densePfS_S_S_ii(
	.param .u64 .ptr .align 1 _Z5densePfS_S_S_ii_param_0,
	.param .u64 .ptr .align 1 _Z5densePfS_S_S_ii_param_1,
	.param .u64 .ptr .align 1 _Z5densePfS_S_S_ii_param_2,
	.param .u64 .ptr .align 1 _Z5densePfS_S_S_ii_param_3,
	.param .u32 _Z5densePfS_S_S_ii_param_4,
	.param .u32 _Z5densePfS_S_S_ii_param_5
)
{
	.reg .pred 	%p<11>;
	.reg .b32 	%r<38>;
	.reg .b32 	%f<110>;
	.reg .b64 	%rd<35>;

	ld.param.u64 	%rd12, [_Z5densePfS_S_S_ii_param_0];
	ld.param.u64 	%rd13, [_Z5densePfS_S_S_ii_param_1];
	ld.param.u64 	%rd10, [_Z5densePfS_S_S_ii_param_2];
	ld.param.u64 	%rd11, [_Z5densePfS_S_S_ii_param_3];
	ld.param.u32 	%r23, [_Z5densePfS_S_S_ii_param_4];
	ld.param.u32 	%r24, [_Z5densePfS_S_S_ii_param_5];
	cvta.to.global.u64 	%rd1, %rd13;
	cvta.to.global.u64 	%rd2, %rd12;
	mov.u32 	%r25, %ctaid.x;
	mov.u32 	%r26, %ntid.x;
	mov.u32 	%r27, %tid.x;
	mad.lo.s32 	%r1, %r25, %r26, %r27;
	setp.ge.s32 	%p1, %r1, %r24;
	@%p1 bra 	$L__BB7_15;
	cvta.to.global.u64 	%rd14, %rd10;
	mul.wide.s32 	%rd15, %r1, 4;
	add.s64 	%rd16, %rd14, %rd15;
	ld.global.f32 	%f109, [%rd16];
	setp.lt.s32 	%p2, %r23, 1;
	@%p2 bra 	$L__BB7_14;
	mul.lo.s32 	%r2, %r23, %r1;
	and.b32  	%r3, %r23, 15;
	setp.lt.u32 	%p3, %r23, 16;
	mov.b32 	%r34, 0;
	@%p3 bra 	$L__BB7_5;
	and.b32  	%r34, %r23, 2147483632;
	neg.s32 	%r32, %r34;
	add.s64 	%rd3, %rd1, 32;
	add.s64 	%rd33, %rd2, 32;
	mov.u32 	%r31, %r2;
$L__BB7_4:
	.pragma "nounroll";
	mul.wide.s32 	%rd17, %r31, 4;
	add.s64 	%rd18, %rd3, %rd17;
	ld.global.f32 	%f16, [%rd33+-32];
	ld.global.f32 	%f17, [%rd18+-32];
	fma.rn.f32 	%f18, %f16, %f17, %f109;
	ld.global.f32 	%f19, [%rd33+-28];
	ld.global.f32 	%f20, [%rd18+-28];
	fma.rn.f32 	%f21, %f19, %f20, %f18;
	ld.global.f32 	%f22, [%rd33+-24];
	ld.global.f32 	%f23, [%rd18+-24];
	fma.rn.f32 	%f24, %f22, %f23, %f21;
	ld.global.f32 	%f25, [%rd33+-20];
	ld.global.f32 	%f26, [%rd18+-20];
	fma.rn.f32 	%f27, %f25, %f26, %f24;
	ld.global.f32 	%f28, [%rd33+-16];
	ld.global.f32 	%f29, [%rd18+-16];
	fma.rn.f32 	%f30, %f28, %f29, %f27;
	ld.global.f32 	%f31, [%rd33+-12];
	ld.global.f32 	%f32, [%rd18+-12];
	fma.rn.f32 	%f33, %f31, %f32, %f30;
	ld.global.f32 	%f34, [%rd33+-8];
	ld.global.f32 	%f35, [%rd18+-8];
	fma.rn.f32 	%f36, %f34, %f35, %f33;
	ld.global.f32 	%f37, [%rd33+-4];
	ld.global.f32 	%f38, [%rd18+-4];
	fma.rn.f32 	%f39, %f37, %f38, %f36;
	ld.global.f32 	%f40, [%rd33];
	ld.global.f32 	%f41, [%rd18];
	fma.rn.f32 	%f42, %f40, %f41, %f39;
	ld.global.f32 	%f43, [%rd33+4];
	ld.global.f32 	%f44, [%rd18+4];
	fma.rn.f32 	%f45, %f43, %f44, %f42;
	ld.global.f32 	%f46, [%rd33+8];
	ld.global.f32 	%f47, [%rd18+8];
	fma.rn.f32 	%f48, %f46, %f47, %f45;
	ld.global.f32 	%f49, [%rd33+12];
	ld.global.f32 	%f50, [%rd18+12];
	fma.rn.f32 	%f51, %f49, %f50, %f48;
	ld.global.f32 	%f52, [%rd33+16];
	ld.global.f32 	%f53, [%rd18+16];
	fma.rn.f32 	%f54, %f52, %f53, %f51;
	ld.global.f32 	%f55, [%rd33+20];
	ld.global.f32 	%f56, [%rd18+20];
	fma.rn.f32 	%f57, %f55, %f56, %f54;
	ld.global.f32 	%f58, [%rd33+24];
	ld.global.f32 	%f59, [%rd18+24];
	fma.rn.f32 	%f60, %f58, %f59, %f57;
	ld.global.f32 	%f61, [%rd33+28];
	ld.global.f32 	%f62, [%rd18+28];
	fma.rn.f32 	%f109, %f61, %f62, %f60;
	add.s32 	%r32, %r32, 16;
	add.s32 	%r31, %r31, 16;
	add.s64 	%rd33, %rd33, 64;
	setp.ne.s32 	%p4, %r32, 0;
	@%p4 bra 	$L__BB7_4;
$L__BB7_5:
	setp.eq.s32 	%p5, %r3, 0;
	@%p5 bra 	$L__BB7_14;
	and.b32  	%r11, %r23, 7;
	setp.lt.u32 	%p6, %r3, 8;
	@%p6 bra 	$L__BB7_8;
	add.s32 	%r29, %r34, %r2;
	mul.wide.u32 	%rd19, %r34, 4;
	add.s64 	%rd20, %rd2, %rd19;
	ld.global.f32 	%f64, [%rd20];
	mul.wide.s32 	%rd21, %r29, 4;
	add.s64 	%rd22, %rd1, %rd21;
	ld.global.f32 	%f65, [%rd22];
	fma.rn.f32 	%f66, %f64, %f65, %f109;
	ld.global.f32 	%f67, [%rd20+4];
	ld.global.f32 	%f68, [%rd22+4];
	fma.rn.f32 	%f69, %f67, %f68, %f66;
	ld.global.f32 	%f70, [%rd20+8];
	ld.global.f32 	%f71, [%rd22+8];
	fma.rn.f32 	%f72, %f70, %f71, %f69;
	ld.global.f32 	%f73, [%rd20+12];
	ld.global.f32 	%f74, [%rd22+12];
	fma.rn.f32 	%f75, %f73, %f74, %f72;
	ld.global.f32 	%f76, [%rd20+16];
	ld.global.f32 	%f77, [%rd22+16];
	fma.rn.f32 	%f78, %f76, %f77, %f75;
	ld.global.f32 	%f79, [%rd20+20];
	ld.global.f32 	%f80, [%rd22+20];
	fma.rn.f32 	%f81, %f79, %f80, %f78;
	ld.global.f32 	%f82, [%rd20+24];
	ld.global.f32 	%f83, [%rd22+24];
	fma.rn.f32 	%f84, %f82, %f83, %f81;
	ld.global.f32 	%f85, [%rd20+28];
	ld.global.f32 	%f86, [%rd22+28];
	fma.rn.f32 	%f109, %f85, %f86, %f84;
	add.s32 	%r34, %r34, 8;
$L__BB7_8:
	setp.eq.s32 	%p7, %r11, 0;
	@%p7 bra 	$L__BB7_14;
	and.b32  	%r14, %r23, 3;
	setp.lt.u32 	%p8, %r11, 4;
	@%p8 bra 	$L__BB7_11;
	add.s32 	%r30, %r34, %r2;
	mul.wide.u32 	%rd23, %r34, 4;
	add.s64 	%rd24, %rd2, %rd23;
	ld.global.f32 	%f88, [%rd24];
	mul.wide.s32 	%rd25, %r30, 4;
	add.s64 	%rd26, %rd1, %rd25;
	ld.global.f32 	%f89, [%rd26];
	fma.rn.f32 	%f90, %f88, %f89, %f109;
	ld.global.f32 	%f91, [%rd24+4];
	ld.global.f32 	%f92, [%rd26+4];
	fma.rn.f32 	%f93, %f91, %f92, %f90;
	ld.global.f32 	%f94, [%rd24+8];
	ld.global.f32 	%f95, [%rd26+8];
	fma.rn.f32 	%f96, %f94, %f95, %f93;
	ld.global.f32 	%f97, [%rd24+12];
	ld.global.f32 	%f98, [%rd26+12];
	fma.rn.f32 	%f109, %f97, %f98, %f96;
	add.s32 	%r34, %r34, 4;
$L__BB7_11:
	setp.eq.s32 	%p9, %r14, 0;
	@%p9 bra 	$L__BB7_14;
	mul.wide.u32 	%rd27, %r34, 4;
	add.s64 	%rd34, %rd2, %rd27;
	add.s32 	%r37, %r34, %r2;
	neg.s32 	%r36, %r14;
$L__BB7_13:
	.pragma "nounroll";
	mul.wide.s32 	%rd28, %r37, 4;
	add.s64 	%rd29, %rd1, %rd28;
	ld.global.f32 	%f99, [%rd34];
	ld.global.f32 	%f100, [%rd29];
	fma.rn.f32 	%f109, %f99, %f100, %f109;
	add.s64 	%rd34, %rd34, 4;
	add.s32 	%r37, %r37, 1;
	add.s32 	%r36, %r36, 1;
	setp.ne.s32 	%p10, %r36, 0;
	@%p10 bra 	$L__BB7_13;
$L__BB7_14:
	cvta.to.global.u64 	%rd30, %rd11;
	add.s64 	%rd32, %rd30, %rd15;
	st.global.f32 	[%rd32], %f109;
$L__BB7_15:
	ret;

}


// ===== COMPILED SASS (sm_100) =====

	.target	sm_100

	.elftype	@"ET_EXEC"


//--------------------- .note.nv.tkinfo           --------------------------
	.section	.note.nv.tkinfo,"",@"SHT_NOTE"
	.sectionflags	@"SHF_NOTE_NV_TKINFO"
	.tkinfo
        /*0018*/ 	.word	0x00000002
        /*0030*/ 	.string	""
        /*0030*/ 	.string	"ptxas"
        /*0030*/ 	.string	"Cuda compilation tools, release 13.0, V13.0.88"
        /*0030*/ 	.string	"Build cuda_13.0.r13.0/compiler.36424714_0"
        /*0030*/ 	.string	"-arch sm_100 -m 64 "



//--------------------- .note.nv.cuinfo           --------------------------
	.section	.note.nv.cuinfo,"",@"SHT_NOTE"
	.sectionflags	@"SHF_NOTE_NV_CUINFO"
        /*0018*/ 	.short	0x0002
        /*001a*/ 	.short	0x0064
        /*001c*/ 	.short	0x0082
	.zero		2


//--------------------- .nv.info                  --------------------------
	.section	.nv.info,"",@"SHT_CUDA_INFO"
	.align	4


	//----- nvinfo : EIATTR_REGCOUNT
	.align		4
        /*0000*/ 	.byte	0x04, 0x2f
        /*0002*/ 	.short	(.L_1 - .L_0)
	.align		4
.L_0:
        /*0004*/ 	.word	index@(_Z13cudaMatrixAddPfS_S_ii)
        /*0008*/ 	.word	0x0000000c


	//----- nvinfo : EIATTR_FRAME_SIZE
	.align		4
.L_1:
        /*000c*/ 	.byte	0x04, 0x11
        /*000e*/ 	.short	(.L_3 - .L_2)
	.align		4
.L_2:
        /*0010*/ 	.word	index@(_Z13cudaMatrixAddPfS_S_ii)
        /*0014*/ 	.word	0x00000000


	//----- nvinfo : EIATTR_REGCOUNT
	.align		4
.L_3:
        /*0018*/ 	.byte	0x04, 0x2f
        /*001a*/ 	.short	(.L_5 - .L_4)
	.align		4
.L_4:
        /*001c*/ 	.word	index@(_Z14cudaMatrixMultPfS_S_ii)
        /*0020*/ 	.word	0x00000020


	//----- nvinfo : EIATTR_FRAME_SIZE
	.align		4
.L_5:
        /*0024*/ 	.byte	0x04, 0x11
        /*0026*/ 	.short	(.L_7 - .L_6)
	.align		4
.L_6:
        /*0028*/ 	.word	index@(_Z14cudaMatrixMultPfS_S_ii)
        /*002c*/ 	.word	0x00000000


	//----- nvinfo : EIATTR_REGCOUNT
	.align		4
.L_7:
        /*0030*/ 	.byte	0x04, 0x2f
        /*0032*/ 	.short	(.L_9 - .L_8)
	.align		4
.L_8:
        /*0034*/ 	.word	index@(_Z11convolve_2DPfS_S_)
        /*0038*/ 	.word	0x00000020


	//----- nvinfo : EIATTR_FRAME_SIZE
	.align		4
.L_9:
        /*003c*/ 	.byte	0x04, 0x11
        /*003e*/ 	.short	(.L_11 - .L_10)
	.align		4
.L_10:
        /*0040*/ 	.word	index@(_Z11convolve_2DPfS_S_)
        /*0044*/ 	.word	0x00000000


	//----- nvinfo : EIATTR_REGCOUNT
	.align		4
.L_11:
        /*0048*/ 	.byte	0x04, 0x2f
        /*004a*/ 	.short	(.L_13 - .L_12)
	.align		4
.L_12:
        /*004c*/ 	.word	index@(_Z11subsample2DPfS_iiii)
        /*0050*/ 	.word	0x00000011


	//----- nvinfo : EIATTR_FRAME_SIZE
	.align		4
.L_13:
        /*0054*/ 	.byte	0x04, 0x11
        /*0056*/ 	.short	(.L_15 - .L_14)
	.align		4
.L_14:
        /*0058*/ 	.word	index@(_Z11subsample2DPfS_iiii)
        /*005c*/ 	.word	0x00000000


	//----- nvinfo : EIATTR_REGCOUNT
	.align		4
.L_15:
        /*0060*/ 	.byte	0x04, 0x2f
        /*0062*/ 	.short	(.L_17 - .L_16)
	.align		4
.L_16:
        /*0064*/ 	.word	index@(_Z21apply_activation_tanhPfi)
        /*0068*/ 	.word	0x0000000c


	//----- nvinfo : EIATTR_FRAME_SIZE
	.align		4
.L_17:
        /*006c*/ 	.byte	0x04, 0x11
        /*006e*/ 	.short	(.L_19 - .L_18)
	.align		4
.L_18:
        /*0070*/ 	.word	index@(_Z21apply_activation_tanhPfi)
        /*0074*/ 	.word	0x00000000


	//----- nvinfo : EIATTR_REGCOUNT
	.align		4
.L_19:
        /*0078*/ 	.byte	0x04, 0x2f
        /*007a*/ 	.short	(.L_21 - .L_20)
	.align		4
.L_20:
        /*007c*/ 	.word	index@(_Z24apply_activation_softmaxPfii)
        /*0080*/ 	.word	0x0000001e


	//----- nvinfo : EIATTR_FRAME_SIZE
	.align		4
.L_21:
        /*0084*/ 	.byte	0x04, 0x11
        /*0086*/ 	.short	(.L_23 - .L_22)
	.align		4
.L_22:
        /*0088*/ 	.word	index@($__internal_0_$__cuda_sm3x_div_rn_noftz_f32_slowpath)
        /*008c*/ 	.word	0x00000000


	//----- nvinfo : EIATTR_FRAME_SIZE
	.align		4
.L_23:
        /*0090*/ 	.byte	0x04, 0x11
        /*0092*/ 	.short	(.L_25 - .L_24)
	.align		4
.L_24:
        /*0094*/ 	.word	index@(_Z24apply_activation_softmaxPfii)
        /*0098*/ 	.word	0x00000000


	//----- nvinfo : EIATTR_REGCOUNT
	.align		4
.L_25:
        /*009c*/ 	.byte	0x04, 0x2f
        /*009e*/ 	.short	(.L_27 - .L_26)
	.align		4
.L_26:
        /*00a0*/ 	.word	index@(_Z7flattenPfS_iii)
        /*00a4*/ 	.word	0x0000000a


	//----- nvinfo : EIATTR_FRAME_SIZE
	.align		4
.L_27:
        /*00a8*/ 	.byte	0x04, 0x11
        /*00aa*/ 	.short	(.L_29 - .L_28)
	.align		4
.L_28:
        /*00ac*/ 	.word	index@(_Z7flattenPfS_iii)
        /*00b0*/ 	.word	0x00000000


	//----- nvinfo : EIATTR_REGCOUNT
	.align		4
.L_29:
        /*00b4*/ 	.byte	0x04, 0x2f
        /*00b6*/ 	.short	(.L_31 - .L_30)
	.align		4
.L_30:
        /*00b8*/ 	.word	index@(_Z5densePfS_S_S_ii)
        /*00bc*/ 	.word	0x0000001f


	//----- nvinfo : EIATTR_FRAME_SIZE
	.align		4
.L_31:
        /*00c0*/ 	.byte	0x04, 0x11
        /*00c2*/ 	.short	(.L_33 - .L_32)
	.align		4
.L_32:
        /*00c4*/ 	.word	index@(_Z5densePfS_S_S_ii)
        /*00c8*/ 	.word	0x00000000


	//----- nvinfo : EIATTR_MIN_STACK_SIZE
	.align		4
.L_33:
        /*00cc*/ 	.byte	0x04, 0x12
        /*00ce*/ 	.short	(.L_35 - .L_34)
	.align		4
.L_34:
        /*00d0*/ 	.word	index@(_Z5densePfS_S_S_ii)
        /*00d4*/ 	.word	0x00000000


	//----- nvinfo : EIATTR_MIN_STACK_SIZE
	.align		4
.L_35:
        /*00d8*/ 	.byte	0x04, 0x12
        /*00da*/ 	.short	(.L_37 - .L_36)
	.align		4
.L_36:
        /*00dc*/ 	.word	index@(_Z7flattenPfS_iii)
        /*00e0*/ 	.word	0x00000000


	//----- nvinfo : EIATTR_MIN_STACK_SIZE
	.align		4
.L_37:
        /*00e4*/ 	.byte	0x04, 0x12
        /*00e6*/ 	.short	(.L_39 - .L_38)
	.align		4
.L_38:
        /*00e8*/ 	.word	index@(_Z24apply_activation_softmaxPfii)
        /*00ec*/ 	.word	0x00000000


	//----- nvinfo : EIATTR_MIN_STACK_SIZE
	.align		4
.L_39:
        /*00f0*/ 	.byte	0x04, 0x12
        /*00f2*/ 	.short	(.L_41 - .L_40)
	.align		4
.L_40:
        /*00f4*/ 	.word	index@(_Z21apply_activation_tanhPfi)
        /*00f8*/ 	.word	0x00000000


	//----- nvinfo : EIATTR_MIN_STACK_SIZE
	.align		4
.L_41:
        /*00fc*/ 	.byte	0x04, 0x12
        /*00fe*/ 	.short	(.L_43 - .L_42)
	.align		4
.L_42:
        /*0100*/ 	.word	index@(_Z11subsample2DPfS_iiii)
        /*0104*/ 	.word	0x00000000


	//----- nvinfo : EIATTR_MIN_STACK_SIZE
	.align		4
.L_43:
        /*0108*/ 	.byte	0x04, 0x12
        /*010a*/ 	.short	(.L_45 - .L_44)
	.align		4
.L_44:
        /*010c*/ 	.word	index@(_Z11convolve_2DPfS_S_)
        /*0110*/ 	.word	0x00000000


	//----- nvinfo : EIATTR_MIN_STACK_SIZE
	.align		4
.L_45:
        /*0114*/ 	.byte	0x04, 0x12
        /*0116*/ 	.short	(.L_47 - .L_46)
	.align		4
.L_46:
        /*0118*/ 	.word	index@(_Z14cudaMatrixMultPfS_S_ii)
        /*011c*/ 	.word	0x00000000


	//----- nvinfo : EIATTR_MIN_STACK_SIZE
	.align		4
.L_47:
        /*0120*/ 	.byte	0x04, 0x12
        /*0122*/ 	.short	(.L_49 - .L_48)
	.align		4
.L_48:
        /*0124*/ 	.word	index@(_Z13cudaMatrixAddPfS_S_ii)
        /*0128*/ 	.word	0x00000000
.L_49:


//--------------------- .nv.compat                --------------------------
	.section	.nv.compat,"",@"SHT_CUDA_COMPAT_INFO"
	.align	4
        /*0000*/ 	.byte	0x02, 0x09, 0x00, 0x00, 0x02, 0x02, 0x01, 0x00, 0x02, 0x05, 0x05, 0x00, 0x03, 0x07, 0x01, 0x01
        /*0010*/ 	.byte	0x02, 0x03, 0x00, 0x00, 0x02, 0x06, 0x01, 0x00, 0x04, 0x0b, 0x08, 0x00, 0x01, 0x00, 0x00, 0x00
        /*0020*/ 	.byte	0x00, 0x00, 0x00, 0x00


//--------------------- .nv.info._Z5densePfS_S_S_ii --------------------------
	.section	.nv.info._Z5densePfS_S_S_ii,"",@"SHT_CUDA_INFO"
	.sectionflags	@""
	.align	4


	//----- nvinfo : EIATTR_CUDA_API_VERSION
	.align		4
        /*0000*/ 	.byte	0x04, 0x37
        /*0002*/ 	.short	(.L_51 - .L_50)
.L_50:
        /*0004*/ 	.word	0x00000082


	//----- nvinfo : EIATTR_KPARAM_INFO
	.align		4
.L_51:
        /*0008*/ 	.byte	0x04, 0x17
        /*000a*/ 	.short	(.L_53 - .L_52)
.L_52:
        /*000c*/ 	.word	0x00000000
        /*0010*/ 	.short	0x0005
        /*0012*/ 	.short	0x0024
        /*0014*/ 	.byte	0x00, 0xf0, 0x11, 0x00


	//----- nvinfo : EIATTR_KPARAM_INFO
	.align		4
.L_53:
        /*0018*/ 	.byte	0x04, 0x17
        /*001a*/ 	.short	(.L_55 - .L_54)
.L_54:
        /*001c*/ 	.word	0x00000000
        /*0020*/ 	.short	0x0004
        /*0022*/ 	.short	0x0020
        /*0024*/ 	.byte	0x00, 0xf0, 0x11, 0x00


	//----- nvinfo : EIATTR_KPARAM_INFO
	.align		4
.L_55:
        /*0028*/ 	.byte	0x04, 0x17
        /*002a*/ 	.short	(.L_57 - .L_56)
.L_56:
        /*002c*/ 	.word	0x00000000
        /*0030*/ 	.short	0x0003
        /*0032*/ 	.short	0x0018
        /*0034*/ 	.byte	0x00, 0xf5, 0x21, 0x00


	//----- nvinfo : EIATTR_KPARAM_INFO
	.align		4
.L_57:
        /*0038*/ 	.byte	0x04, 0x17
        /*003a*/ 	.short	(.L_59 - .L_58)
.L_58:
        /*003c*/ 	.word	0x00000000
        /*0040*/ 	.short	0x0002
        /*0042*/ 	.short	0x0010
        /*0044*/ 	.byte	0x00, 0xf5, 0x21, 0x00


	//----- nvinfo : EIATTR_KPARAM_INFO
	.align		4
.L_59:
        /*0048*/ 	.byte	0x04, 0x17
        /*004a*/ 	.short	(.L_61 - .L_60)
.L_60:
        /*004c*/ 	.word	0x00000000
        /*0050*/ 	.short	0x0001
        /*0052*/ 	.short	0x0008
        /*0054*/ 	.byte	0x00, 0xf5, 0x21, 0x00


	//----- nvinfo : EIATTR_KPARAM_INFO
	.align		4
.L_61:
        /*0058*/ 	.byte	0x04, 0x17
        /*005a*/ 	.short	(.L_63 - .L_62)
.L_62:
        /*005c*/ 	.word	0x00000000
        /*0060*/ 	.short	0x0000
        /*0062*/ 	.short	0x0000
        /*0064*/ 	.byte	0x00, 0xf5, 0x21, 0x00


	//----- nvinfo : EIATTR_SPARSE_MMA_MASK
	.align		4
.L_63:
        /*0068*/ 	.byte	0x03, 0x50
        /*006a*/ 	.short	0x0000


	//----- nvinfo : EIATTR_MAXREG_COUNT
	.align		4
        /*006c*/ 	.byte	0x03, 0x1b
        /*006e*/ 	.short	0x00ff


	//----- nvinfo : EIATTR_MERCURY_ISA_VERSION
	.align		4
        /*0070*/ 	.byte	0x03, 0x5f
        /*0072*/ 	.short	0x0101


	//----- nvinfo : EIATTR_VRC_CTA_INIT_COUNT
	.align		4
        /*0074*/ 	.byte	0x02, 0x4a
	.zero		1
	.zero		1


	//----- nvinfo : EIATTR_EXIT_INSTR_OFFSETS
	.align		4
        /*0078*/ 	.byte	0x04, 0x1c
        /*007a*/ 	.short	(.L_65 - .L_64)


	//   ....[0]....
.L_64:
        /*007c*/ 	.word	0x00000070


	//   ....[1]....
        /*0080*/ 	.word	0x00000a90


	//----- nvinfo : EIATTR_CBANK_PARAM_SIZE
	.align		4
.L_65:
        /*0084*/ 	.byte	0x03, 0x19
        /*0086*/ 	.short	0x0028


	//----- nvinfo : EIATTR_PARAM_CBANK
	.align		4
        /*0088*/ 	.byte	0x04, 0x0a
        /*008a*/ 	.short	(.L_67 - .L_66)
	.align		4
.L_66:
        /*008c*/ 	.word	index@(.nv.constant0._Z5densePfS_S_S_ii)
        /*0090*/ 	.short	0x0380
        /*0092*/ 	.short	0x0028


	//----- nvinfo : EIATTR_SW_WAR
	.align		4
.L_67:
        /*0094*/ 	.byte	0x04, 0x36
        /*0096*/ 	.short	(.L_69 - .L_68)
.L_68:
        /*0098*/ 	.word	0x00000008
.L_69:


//--------------------- .nv.info._Z7flattenPfS_iii --------------------------
	.section	.nv.info._Z7flattenPfS_iii,"",@"SHT_CUDA_INFO"
	.sectionflags	@""
	.align	4


	//----- nvinfo : EIATTR_CUDA_API_VERSION
	.align		4
        /*0000*/ 	.byte	0x04, 0x37
        /*0002*/ 	.short	(.L_71 - .L_70)
.L_70:
        /*0004*/ 	.word	0x00000082


	//----- nvinfo : EIATTR_KPARAM_INFO
	.align		4
.L_71:
        /*0008*/ 	.byte	0x04, 0x17
        /*000a*/ 	.short	(.L_73 - .L_72)
.L_72:
        /*000c*/ 	.word	0x00000000
        /*0010*/ 	.short	0x0004
        /*0012*/ 	.short	0x0018
        /*0014*/ 	.byte	0x00, 0xf0, 0x11, 0x00


	//----- nvinfo : EIATTR_KPARAM_INFO
	.align		4
.L_73:
        /*0018*/ 	.byte	0x04, 0x17
        /*001a*/ 	.short	(.L_75 - .L_74)
.L_74:
        /*001c*/ 	.word	0x00000000
        /*0020*/ 	.short	0x0003
        /*0022*/ 	.short	0x0014
        /*0024*/ 	.byte	0x00, 0xf0, 0x11, 0x00


	//----- nvinfo : EIATTR_KPARAM_INFO
	.align		4
.L_75:
        /*0028*/ 	.byte	0x04, 0x17
        /*002a*/ 	.short	(.L_77 - .L_76)
.L_76:
        /*002c*/ 	.word	0x00000000
        /*0030*/ 	.short	0x0002
        /*0032*/ 	.short	0x0010
        /*0034*/ 	.byte	0x00, 0xf0, 0x11, 0x00


	//----- nvinfo : EIATTR_KPARAM_INFO
	.align		4
.L_77:
        /*0038*/ 	.byte	0x04, 0x17
        /*003a*/ 	.short	(.L_79 - .L_78)
.L_78:
        /*003c*/ 	.word	0x00000000
        /*0040*/ 	.short	0x0001
        /*0042*/ 	.short	0x0008
        /*0044*/ 	.byte	0x00, 0xf5, 0x21, 0x00


	//----- nvinfo : EIATTR_KPARAM_INFO
	.align		4
.L_79:
        /*0048*/ 	.byte	0x04, 0x17
        /*004a*/ 	.short	(.L_81 - .L_80)
.L_80:
        /*004c*/ 	.word	0x00000000
        /*0050*/ 	.short	0x0000
        /*0052*/ 	.short	0x0000
        /*0054*/ 	.byte	0x00, 0xf5, 0x21, 0x00


	//----- nvinfo : EIATTR_SPARSE_MMA_MASK
	.align		4
.L_81:
        /*0058*/ 	.byte	0x03, 0x50
        /*005a*/ 	.short	0x0000


	//----- nvinfo : EIATTR_MAXREG_COUNT
	.align		4
        /*005c*/ 	.byte	0x03, 0x1b
        /*005e*/ 	.short	0x00ff


	//----- nvinfo : EIATTR_MERCURY_ISA_VERSION
	.align		4
        /*0060*/ 	.byte	0x03, 0x5f
        /*0062*/ 	.short	0x0101


	//----- nvinfo : EIATTR_VRC_CTA_INIT_COUNT
	.align		4
        /*0064*/ 	.byte	0x02, 0x4a
	.zero		1
	.zero		1


	//----- nvinfo : EIATTR_EXIT_INSTR_OFFSETS
	.align		4
        /*0068*/ 	.byte	0x04, 0x1c
        /*006a*/ 	.short	(.L_83 - .L_82)


	//   ....[0]....
.L_82:
        /*006c*/ 	.word	0x000000f0


	//   ....[1]....
        /*0070*/ 	.word	0x00000190


	//----- nvinfo : EIATTR_CBANK_PARAM_SIZE
	.align		4
.L_83:
        /*0074*/ 	.byte	0x03, 0x19
        /*0076*/ 	.short	0x001c


	//----- nvinfo : EIATTR_PARAM_CBANK
	.align		4
        /*0078*/ 	.byte	0x04, 0x0a
        /*007a*/ 	.short	(.L_85 - .L_84)
	.align		4
.L_84:
        /*007c*/ 	.word	index@(.nv.constant0._Z7flattenPfS_iii)
        /*0080*/ 	.short	0x0380
        /*0082*/ 	.short	0x001c


	//----- nvinfo : EIATTR_SW_WAR
	.align		4
.L_85:
        /*0084*/ 	.byte	0x04, 0x36
        /*0086*/ 	.short	(.L_87 - .L_86)
.L_86:
        /*0088*/ 	.word	0x00000008
.L_87:


//--------------------- .nv.info._Z24apply_activation_softmaxPfii --------------------------
	.section	.nv.info._Z24apply_activation_softmaxPfii,"",@"SHT_CUDA_INFO"
	.sectionflags	@""
	.align	4


	//----- nvinfo : EIATTR_CUDA_API_VERSION
	.align		4
        /*0000*/ 	.byte	0x04, 0x37
        /*0002*/ 	.short	(.L_89 - .L_88)
.L_88:
        /*0004*/ 	.word	0x00000082


	//----- nvinfo : EIATTR_KPARAM_INFO
	.align		4
.L_89:
        /*0008*/ 	.byte	0x04, 0x17
        /*000a*/ 	.short	(.L_91 - .L_90)
.L_90:
        /*000c*/ 	.word	0x00000000
        /*0010*/ 	.short	0x0002
        /*0012*/ 	.short	0x000c
        /*0014*/ 	.byte	0x00, 0xf0, 0x11, 0x00


	//----- nvinfo : EIATTR_KPARAM_INFO
	.align		4
.L_91:
        /*0018*/ 	.byte	0x04, 0x17
        /*001a*/ 	.short	(.L_93 - .L_92)
.L_92:
        /*001c*/ 	.word	0x00000000
        /*0020*/ 	.short	0x0001
        /*0022*/ 	.short	0x0008
        /*0024*/ 	.byte	0x00, 0xf0, 0x11, 0x00


	//----- nvinfo : EIATTR_KPARAM_INFO
	.align		4
.L_93:
        /*0028*/ 	.byte	0x04, 0x17
        /*002a*/ 	.short	(.L_95 - .L_94)
.L_94:
        /*002c*/ 	.word	0x00000000
        /*0030*/ 	.short	0x0000
        /*0032*/ 	.short	0x0000
        /*0034*/ 	.byte	0x00, 0xf5, 0x21, 0x00


	//----- nvinfo : EIATTR_SPARSE_MMA_MASK
	.align		4
.L_95:
        /*0038*/ 	.byte	0x03, 0x50
        /*003a*/ 	.short	0x0000


	//----- nvinfo : EIATTR_MAXREG_COUNT
	.align		4
        /*003c*/ 	.byte	0x03, 0x1b
        /*003e*/ 	.short	0x00ff


	//----- nvinfo : EIATTR_MERCURY_ISA_VERSION
	.align		4
        /*0040*/ 	.byte	0x03, 0x5f
        /*0042*/ 	.short	0x0101


	//----- nvinfo : EIATTR_VRC_CTA_INIT_COUNT
	.align		4
        /*0044*/ 	.byte	0x02, 0x4a
	.zero		1
	.zero		1


	//----- nvinfo : EIATTR_EXIT_INSTR_OFFSETS
	.align		4
        /*0048*/ 	.byte	0x04, 0x1c
        /*004a*/ 	.short	(.L_97 - .L_96)


	//   ....[0]....
.L_96:
        /*004c*/ 	.word	0x00000070


	//   ....[1]....
        /*0050*/ 	.word	0x00001670


	//----- nvinfo : EIATTR_CRS_STACK_SIZE
	.align		4
.L_97:
        /*0054*/ 	.byte	0x04, 0x1e
        /*0056*/ 	.short	(.L_99 - .L_98)
.L_98:
        /*0058*/ 	.word	0x00000000


	//----- nvinfo : EIATTR_CBANK_PARAM_SIZE
	.align		4
.L_99:
        /*005c*/ 	.byte	0x03, 0x19
        /*005e*/ 	.short	0x0010


	//----- nvinfo : EIATTR_PARAM_CBANK
	.align		4
        /*0060*/ 	.byte	0x04, 0x0a
        /*0062*/ 	.short	(.L_101 - .L_100)
	.align		4
.L_100:
        /*0064*/ 	.word	index@(.nv.constant0._Z24apply_activation_softmaxPfii)
        /*0068*/ 	.short	0x0380
        /*006a*/ 	.short	0x0010


	//----- nvinfo : EIATTR_SW_WAR
	.align		4
.L_101:
        /*006c*/ 	.byte	0x04, 0x36
        /*006e*/ 	.short	(.L_103 - .L_102)
.L_102:
        /*0070*/ 	.word	0x00000008
.L_103:


//--------------------- .nv.info._Z21apply_activation_tanhPfi --------------------------
	.section	.nv.info._Z21apply_activation_tanhPfi,"",@"SHT_CUDA_INFO"
	.sectionflags	@""
	.align	4


	//----- nvinfo : EIATTR_CUDA_API_VERSION
	.align		4
        /*0000*/ 	.byte	0x04, 0x37
        /*0002*/ 	.short	(.L_105 - .L_104)
.L_104:
        /*0004*/ 	.word	0x00000082


	//----- nvinfo : EIATTR_KPARAM_INFO
	.align		4
.L_105:
        /*0008*/ 	.byte	0x04, 0x17
        /*000a*/ 	.short	(.L_107 - .L_106)
.L_106:
        /*000c*/ 	.word	0x00000000
        /*0010*/ 	.short	0x0001
        /*0012*/ 	.short	0x0008
        /*0014*/ 	.byte	0x00, 0xf0, 0x11, 0x00


	//----- nvinfo : EIATTR_KPARAM_INFO
	.align		4
.L_107:
        /*0018*/ 	.byte	0x04, 0x17
        /*001a*/ 	.short	(.L_109 - .L_108)
.L_108:
        /*001c*/ 	.word	0x00000000
        /*0020*/ 	.short	0x0000
        /*0022*/ 	.short	0x0000
        /*0024*/ 	.byte	0x00, 0xf5, 0x21, 0x00


	//----- nvinfo : EIATTR_SPARSE_MMA_MASK
	.align		4
.L_109:
        /*0028*/ 	.byte	0x03, 0x50
        /*002a*/ 	.short	0x0000


	//----- nvinfo : EIATTR_MAXREG_COUNT
	.align		4
        /*002c*/ 	.byte	0x03, 0x1b
        /*002e*/ 	.short	0x00ff


	//----- nvinfo : EIATTR_MERCURY_ISA_VERSION
	.align		4
        /*0030*/ 	.byte	0x03, 0x5f
        /*0032*/ 	.short	0x0101


	//----- nvinfo : EIATTR_VRC_CTA_INIT_COUNT
	.align		4
        /*0034*/ 	.byte	0x02, 0x4a
	.zero		1
	.zero		1


	//----- nvinfo : EIATTR_EXIT_INSTR_OFFSETS
	.align		4
        /*0038*/ 	.byte	0x04, 0x1c
        /*003a*/ 	.short	(.L_111 - .L_110)


	//   ....[0]....
.L_110:
        /*003c*/ 	.word	0x00000070


	//   ....[1]....
        /*0040*/ 	.word	0x000001e0


	//----- nvinfo : EIATTR_CBANK_PARAM_SIZE
	.align		4
.L_111:
        /*0044*/ 	.byte	0x03, 0x19
        /*0046*/ 	.short	0x000c


	//----- nvinfo : EIATTR_PARAM_CBANK
	.align		4
        /*0048*/ 	.byte	0x04, 0x0a
        /*004a*/ 	.short	(.L_113 - .L_112)
	.align		4
.L_112:
        /*004c*/ 	.word	index@(.nv.constant0._Z21apply_activation_tanhPfi)
        /*0050*/ 	.short	0x0380
        /*0052*/ 	.short	0x000c


	//----- nvinfo : EIATTR_SW_WAR
	.align		4
.L_113:
        /*0054*/ 	.byte	0x04, 0x36
        /*0056*/ 	.short	(.L_115 - .L_114)
.L_114:
        /*0058*/ 	.word	0x00000008
.L_115:


//--------------------- .nv.info._Z11subsample2DPfS_iiii --------------------------
	.section	.nv.info._Z11subsample2DPfS_iiii,"",@"SHT_CUDA_INFO"
	.sectionflags	@""
	.align	4


	//----- nvinfo : EIATTR_CUDA_API_VERSION
	.align		4
        /*0000*/ 	.byte	0x04, 0x37
        /*0002*/ 	.short	(.L_117 - .L_116)
.L_116:
        /*0004*/ 	.word	0x00000082


	//----- nvinfo : EIATTR_KPARAM_INFO
	.align		4
.L_117:
        /*0008*/ 	.byte	0x04, 0x17
        /*000a*/ 	.short	(.L_119 - .L_118)
.L_118:
        /*000c*/ 	.word	0x00000000
        /*0010*/ 	.short	0x0005
        /*0012*/ 	.short	0x001c
        /*0014*/ 	.byte	0x00, 0xf0, 0x11, 0x00


	//----- nvinfo : EIATTR_KPARAM_INFO
	.align		4
.L_119:
        /*0018*/ 	.byte	0x04, 0x17
        /*001a*/ 	.short	(.L_121 - .L_120)
.L_120:
        /*001c*/ 	.word	0x00000000
        /*0020*/ 	.short	0x0004
        /*0022*/ 	.short	0x0018
        /*0024*/ 	.byte	0x00, 0xf0, 0x11, 0x00


	//----- nvinfo : EIATTR_KPARAM_INFO
	.align		4
.L_121:
        /*0028*/ 	.byte	0x04, 0x17
        /*002a*/ 	.short	(.L_123 - .L_122)
.L_122:
        /*002c*/ 	.word	0x00000000
        /*0030*/ 	.short	0x0003
        /*0032*/ 	.short	0x0014
        /*0034*/ 	.byte	0x00, 0xf0, 0x11, 0x00


	//----- nvinfo : EIATTR_KPARAM_INFO
	.align		4
.L_123:
        /*0038*/ 	.byte	0x04, 0x17
        /*003a*/ 	.short	(.L_125 - .L_124)
.L_124:
        /*003c*/ 	.word	0x00000000
        /*0040*/ 	.short	0x0002
        /*0042*/ 	.short	0x0010
        /*0044*/ 	.byte	0x00, 0xf0, 0x11, 0x00


	//----- nvinfo : EIATTR_KPARAM_INFO
	.align		4
.L_125:
        /*0048*/ 	.byte	0x04, 0x17
        /*004a*/ 	.short	(.L_127 - .L_126)
.L_126:
        /*004c*/ 	.word	0x00000000
        /*0050*/ 	.short	0x0001
        /*0052*/ 	.short	0x0008
        /*0054*/ 	.byte	0x00, 0xf5, 0x21, 0x00


	//----- nvinfo : EIATTR_KPARAM_INFO
	.align		4
.L_127:
        /*0058*/ 	.byte	0x04, 0x17
        /*005a*/ 	.short	(.L_129 - .L_128)
.L_128:
        /*005c*/ 	.word	0x00000000
        /*0060*/ 	.short	0x0000
        /*0062*/ 	.short	0x0000
        /*0064*/ 	.byte	0x00, 0xf5, 0x21, 0x00


	//----- nvinfo : EIATTR_SPARSE_MMA_MASK
	.align		4
.L_129:
        /*0068*/ 	.byte	0x03, 0x50
        /*006a*/ 	.short	0x0000


	//----- nvinfo : EIATTR_MAXREG_COUNT
	.align		4
        /*006c*/ 	.byte	0x03, 0x1b
        /*006e*/ 	.short	0x00ff


	//----- nvinfo : EIATTR_MERCURY_ISA_VERSION
	.align		4
        /*0070*/ 	.byte	0x03, 0x5f
        /*0072*/ 	.short	0x0101


	//----- nvinfo : EIATTR_VRC_CTA_INIT_COUNT
	.align		4
        /*0074*/ 	.byte	0x02, 0x4a
	.zero		1
	.zero		1


	//----- nvinfo : EIATTR_EXIT_INSTR_OFFSETS
	.align		4
        /*0078*/ 	.byte	0x04, 0x1c
        /*007a*/ 	.short	(.L_131 - .L_130)


	//   ....[0]....
.L_130:
        /*007c*/ 	.word	0x000000c0


	//   ....[1]....
        /*0080*/ 	.word	0x00000250


	//----- nvinfo : EIATTR_CBANK_PARAM_SIZE
	.align		4
.L_131:
        /*0084*/ 	.byte	0x03, 0x19
        /*0086*/ 	.short	0x0020


	//----- nvinfo : EIATTR_PARAM_CBANK
	.align		4
        /*0088*/ 	.byte	0x04, 0x0a
        /*008a*/ 	.short	(.L_133 - .L_132)
	.align		4
.L_132:
        /*008c*/ 	.word	index@(.nv.constant0._Z11subsample2DPfS_iiii)
        /*0090*/ 	.short	0x0380
        /*0092*/ 	.short	0x0020


	//----- nvinfo : EIATTR_SW_WAR
	.align		4
.L_133:
        /*0094*/ 	.byte	0x04, 0x36
        /*0096*/ 	.short	(.L_135 - .L_134)
.L_134:
        /*0098*/ 	.word	0x00000008
.L_135:


//--------------------- .nv.info._Z11convolve_2DPfS_S_ --------------------------
	.section	.nv.info._Z11convolve_2DPfS_S_,"",@"SHT_CUDA_INFO"
	.sectionflags	@""
	.align	4


	//----- nvinfo : EIATTR_CUDA_API_VERSION
	.align		4
        /*0000*/ 	.byte	0x04, 0x37
        /*0002*/ 	.short	(.L_137 - .L_136)
.L_136:
        /*0004*/ 	.word	0x00000082


	//----- nvinfo : EIATTR_KPARAM_INFO
	.align		4
.L_137:
        /*0008*/ 	.byte	0x04, 0x17
        /*000a*/ 	.short	(.L_139 - .L_138)
.L_138:
        /*000c*/ 	.word	0x00000000
        /*0010*/ 	.short	0x0002
        /*0012*/ 	.short	0x0010
        /*0014*/ 	.byte	0x00, 0xf5, 0x21, 0x00


	//----- nvinfo : EIATTR_KPARAM_INFO
	.align		4
.L_139:
        /*0018*/ 	.byte	0x04, 0x17
        /*001a*/ 	.short	(.L_141 - .L_140)
.L_140:
        /*001c*/ 	.word	0x00000000
        /*0020*/ 	.short	0x0001
        /*0022*/ 	.short	0x0008
        /*0024*/ 	.byte	0x00, 0xf5, 0x21, 0x00


	//----- nvinfo : EIATTR_KPARAM_INFO
	.align		4
.L_141:
        /*0028*/ 	.byte	0x04, 0x17
        /*002a*/ 	.short	(.L_143 - .L_142)
.L_142:
        /*002c*/ 	.word	0x00000000
        /*0030*/ 	.short	0x0000
        /*0032*/ 	.short	0x0000
        /*0034*/ 	.byte	0x00, 0xf5, 0x21, 0x00


	//----- nvinfo : EIATTR_SPARSE_MMA_MASK
	.align		4
.L_143:
        /*0038*/ 	.byte	0x03, 0x50
        /*003a*/ 	.short	0x0000


	//----- nvinfo : EIATTR_MAXREG_COUNT
	.align		4
        /*003c*/ 	.byte	0x03, 0x1b
        /*003e*/ 	.short	0x00ff


	//----- nvinfo : EIATTR_MERCURY_ISA_VERSION
	.align		4
        /*0040*/ 	.byte	0x03, 0x5f
        /*0042*/ 	.short	0x0101


	//----- nvinfo : EIATTR_VRC_CTA_INIT_COUNT
	.align		4
        /*0044*/ 	.byte	0x02, 0x4a
	.zero		1
	.zero		1


	//----- nvinfo : EIATTR_EXIT_INSTR_OFFSETS
	.align		4
        /*0048*/ 	.byte	0x04, 0x1c
        /*004a*/ 	.short	(.L_145 - .L_144)


	//   ....[0]....
.L_144:
        /*004c*/ 	.word	0x000000b0


	//   ....[1]....
        /*0050*/ 	.word	0x00000640


	//----- nvinfo : EIATTR_CBANK_PARAM_SIZE
	.align		4
.L_145:
        /*0054*/ 	.byte	0x03, 0x19
        /*0056*/ 	.short	0x0018


	//----- nvinfo : EIATTR_PARAM_CBANK
	.align		4
        /*0058*/ 	.byte	0x04, 0x0a
        /*005a*/ 	.short	(.L_147 - .L_146)
	.align		4
.L_146:
        /*005c*/ 	.word	index@(.nv.constant0._Z11convolve_2DPfS_S_)
        /*0060*/ 	.short	0x0380
        /*0062*/ 	.short	0x0018


	//----- nvinfo : EIATTR_SW_WAR
	.align		4
.L_147:
        /*0064*/ 	.byte	0x04, 0x36
        /*0066*/ 	.short	(.L_149 - .L_148)
.L_148:
        /*0068*/ 	.word	0x00000008
.L_149:


//--------------------- .nv.info._Z14cudaMatrixMultPfS_S_ii --------------------------
	.section	.nv.info._Z14cudaMatrixMultPfS_S_ii,"",@"SHT_CUDA_INFO"
	.sectionflags	@""
	.align	4


	//----- nvinfo : EIATTR_CUDA_API_VERSION
	.align		4
        /*0000*/ 	.byte	0x04, 0x37
        /*0002*/ 	.short	(.L_151 - .L_150)
.L_150:
        /*0004*/ 	.word	0x00000082


	//----- nvinfo : EIATTR_KPARAM_INFO
	.align		4
.L_151:
        /*0008*/ 	.byte	0x04, 0x17
        /*000a*/ 	.short	(.L_153 - .L_152)
.L_152:
        /*000c*/ 	.word	0x00000000
        /*0010*/ 	.short	0x0004
        /*0012*/ 	.short	0x001c
        /*0014*/ 	.byte	0x00, 0xf0, 0x11, 0x00


	//----- nvinfo : EIATTR_KPARAM_INFO
	.align		4
.L_153:
        /*0018*/ 	.byte	0x04, 0x17
        /*001a*/ 	.short	(.L_155 - .L_154)
.L_154:
        /*001c*/ 	.word	0x00000000
        /*0020*/ 	.short	0x0003
        /*0022*/ 	.short	0x0018
        /*0024*/ 	.byte	0x00, 0xf0, 0x11, 0x00


	//----- nvinfo : EIATTR_KPARAM_INFO
	.align		4
.L_155:
        /*0028*/ 	.byte	0x04, 0x17
        /*002a*/ 	.short	(.L_157 - .L_156)
.L_156:
        /*002c*/ 	.word	0x00000000
        /*0030*/ 	.short	0x0002
        /*0032*/ 	.short	0x0010
        /*0034*/ 	.byte	0x00, 0xf5, 0x21, 0x00


	//----- nvinfo : EIATTR_KPARAM_INFO
	.align		4
.L_157:
        /*0038*/ 	.byte	0x04, 0x17
        /*003a*/ 	.short	(.L_159 - .L_158)
.L_158:
        /*003c*/ 	.word	0x00000000
        /*0040*/ 	.short	0x0001
        /*0042*/ 	.short	0x0008
        /*0044*/ 	.byte	0x00, 0xf5, 0x21, 0x00


	//----- nvinfo : EIATTR_KPARAM_INFO
	.align		4
.L_159:
        /*0048*/ 	.byte	0x04, 0x17
        /*004a*/ 	.short	(.L_161 - .L_160)
.L_160:
        /*004c*/ 	.word	0x00000000
        /*0050*/ 	.short	0x0000
        /*0052*/ 	.short	0x0000
        /*0054*/ 	.byte	0x00, 0xf5, 0x21, 0x00


	//----- nvinfo : EIATTR_SPARSE_MMA_MASK
	.align		4
.L_161:
        /*0058*/ 	.byte	0x03, 0x50
        /*005a*/ 	.short	0x0000


	//----- nvinfo : EIATTR_MAXREG_COUNT
	.align		4
        /*005c*/ 	.byte	0x03, 0x1b
        /*005e*/ 	.short	0x00ff


	//----- nvinfo : EIATTR_MERCURY_ISA_VERSION
	.align		4
        /*0060*/ 	.byte	0x03, 0x5f
        /*0062*/ 	.short	0x0101


	//----- nvinfo : EIATTR_VRC_CTA_INIT_COUNT
	.align		4
        /*0064*/ 	.byte	0x02, 0x4a
	.zero		1
	.zero		1


	//----- nvinfo : EIATTR_EXIT_INSTR_OFFSETS
	.align		4
        /*0068*/ 	.byte	0x04, 0x1c
        /*006a*/ 	.short	(.L_163 - .L_162)


	//   ....[0]....
.L_162:
        /*006c*/ 	.word	0x000000d0


	//   ....[1]....
        /*0070*/ 	.word	0x00000930


	//----- nvinfo : EIATTR_CBANK_PARAM_SIZE
	.align		4
.L_163:
        /*0074*/ 	.byte	0x03, 0x19
        /*0076*/ 	.short	0x0020


	//----- nvinfo : EIATTR_PARAM_CBANK
	.align		4
        /*0078*/ 	.byte	0x04, 0x0a
        /*007a*/ 	.short	(.L_165 - .L_164)
	.align		4
.L_164:
        /*007c*/ 	.word	index@(.nv.constant0._Z14cudaMatrixMultPfS_S_ii)
        /*0080*/ 	.short	0x0380
        /*0082*/ 	.short	0x0020


	//----- nvinfo : EIATTR_SW_WAR
	.align		4
.L_165:
        /*0084*/ 	.byte	0x04, 0x36
        /*0086*/ 	.short	(.L_167 - .L_166)
.L_166:
        /*0088*/ 	.word	0x00000008
.L_167:


//--------------------- .nv.info._Z13cudaMatrixAddPfS_S_ii --------------------------
	.section	.nv.info._Z13cudaMatrixAddPfS_S_ii,"",@"SHT_CUDA_INFO"
	.sectionflags	@""
	.align	4


	//----- nvinfo : EIATTR_CUDA_API_VERSION
	.align		4
        /*0000*/ 	.byte	0x04, 0x37
        /*0002*/ 	.short	(.L_169 - .L_168)
.L_168:
        /*0004*/ 	.word	0x00000082


	//----- nvinfo : EIATTR_KPARAM_INFO
	.align		4
.L_169:
        /*0008*/ 	.byte	0x04, 0x17
        /*000a*/ 	.short	(.L_171 - .L_170)
.L_170:
        /*000c*/ 	.word	0x00000000
        /*0010*/ 	.short	0x0004
        /*0012*/ 	.short	0x001c
        /*0014*/ 	.byte	0x00, 0xf0, 0x11, 0x00


	//----- nvinfo : EIATTR_KPARAM_INFO
	.align		4
.L_171:
        /*0018*/ 	.byte	0x04, 0x17
        /*001a*/ 	.short	(.L_173 - .L_172)
.L_172:
        /*001c*/ 	.word	0x00000000
        /*0020*/ 	.short	0x0003
        /*0022*/ 	.short	0x0018
        /*0024*/ 	.byte	0x00, 0xf0, 0x11, 0x00


	//----- nvinfo : EIATTR_KPARAM_INFO
	.align		4
.L_173:
        /*0028*/ 	.byte	0x04, 0x17
        /*002a*/ 	.short	(.L_175 - .L_174)
.L_174:
        /*002c*/ 	.word	0x00000000
        /*0030*/ 	.short	0x0002
        /*0032*/ 	.short	0x0010
        /*0034*/ 	.byte	0x00, 0xf5, 0x21, 0x00


	//----- nvinfo : EIATTR_KPARAM_INFO
	.align		4
.L_175:
        /*0038*/ 	.byte	0x04, 0x17
        /*003a*/ 	.short	(.L_177 - .L_176)
.L_176:
        /*003c*/ 	.word	0x00000000
        /*0040*/ 	.short	0x0001
        /*0042*/ 	.short	0x0008
        /*0044*/ 	.byte	0x00, 0xf5, 0x21, 0x00


	//----- nvinfo : EIATTR_KPARAM_INFO
	.align		4
.L_177:
        /*0048*/ 	.byte	0x04, 0x17
        /*004a*/ 	.short	(.L_179 - .L_178)
.L_178:
        /*004c*/ 	.word	0x00000000
        /*0050*/ 	.short	0x0000
        /*0052*/ 	.short	0x0000
        /*0054*/ 	.byte	0x00, 0xf5, 0x21, 0x00


	//----- nvinfo : EIATTR_SPARSE_MMA_MASK
	.align		4
.L_179:
        /*0058*/ 	.byte	0x03, 0x50
        /*005a*/ 	.short	0x0000


	//----- nvinfo : EIATTR_MAXREG_COUNT
	.align		4
        /*005c*/ 	.byte	0x03, 0x1b
        /*005e*/ 	.short	0x00ff


	//----- nvinfo : EIATTR_MERCURY_ISA_VERSION
	.align		4
        /*0060*/ 	.byte	0x03, 0x5f
        /*0062*/ 	.short	0x0101


	//----- nvinfo : EIATTR_VRC_CTA_INIT_COUNT
	.align		4
        /*0064*/ 	.byte	0x02, 0x4a
	.zero		1
	.zero		1


	//----- nvinfo : EIATTR_EXIT_INSTR_OFFSETS
	.align		4
        /*0068*/ 	.byte	0x04, 0x1c
        /*006a*/ 	.short	(.L_181 - .L_180)


	//   ....[0]....
.L_180:
        /*006c*/ 	.word	0x000000c0


	//   ....[1]....
        /*0070*/ 	.word	0x00000190


	//----- nvinfo : EIATTR_CBANK_PARAM_SIZE
	.align		4
.L_181:
        /*0074*/ 	.byte	0x03, 0x19
        /*0076*/ 	.short	0x0020


	//----- nvinfo : EIATTR_PARAM_CBANK
	.align		4
        /*0078*/ 	.byte	0x04, 0x0a
        /*007a*/ 	.short	(.L_183 - .L_182)
	.align		4
.L_182:
        /*007c*/ 	.word	index@(.nv.constant0._Z13cudaMatrixAddPfS_S_ii)
        /*0080*/ 	.short	0x0380
        /*0082*/ 	.short	0x0020


	//----- nvinfo : EIATTR_SW_WAR
	.align		4
.L_183:
        /*0084*/ 	.byte	0x04, 0x36
        /*0086*/ 	.short	(.L_185 - .L_184)
.L_184:
        /*0088*/ 	.word	0x00000008
.L_185:


//--------------------- .nv.callgraph             --------------------------
	.section	.nv.callgraph,"",@"SHT_CUDA_CALLGRAPH"
	.align	4
	.sectionentsize	8
	.align		4
        /*0000*/ 	.word	0x00000000
	.align		4
        /*0004*/ 	.word	0xffffffff
	.align		4
        /*0008*/ 	.word	0x00000000
	.align		4
        /*000c*/ 	.word	0xfffffffe
	.align		4
        /*0010*/ 	.word	0x00000000
	.align		4
        /*0014*/ 	.word	0xfffffffd
	.align		4
        /*0018*/ 	.word	0x00000000
	.align		4
        /*001c*/ 	.word	0xfffffffc


//--------------------- .text._Z5densePfS_S_S_ii  --------------------------
	.section	.text._Z5densePfS_S_S_ii,"ax",@progbits
	.align	128
        .global         _Z5densePfS_S_S_ii
        .type           _Z5densePfS_S_S_ii,@function
        .size           _Z5densePfS_S_S_ii,(.L_x_43 - _Z5densePfS_S_S_ii)
        .other          _Z5densePfS_S_S_ii,@"STO_CUDA_ENTRY STV_DEFAULT"
_Z5densePfS_S_S_ii:
.text._Z5densePfS_S_S_ii:
[----:B------:R-:W-:Y:S01]  /*0000*/  LDC R1, c[0x0][0x37c] ;  /* 0x0000df00ff017b82 */ /* 0x000fe20000000800 */
[----:B------:R-:W0:Y:S07]  /*0010*/  S2R R3, SR_TID.X ;  /* 0x0000000000037919 */ /* 0x000e2e0000002100 */
[----:B------:R-:W0:Y:S01]  /*0020*/  S2UR UR4, SR_CTAID.X ;  /* 0x00000000000479c3 */ /* 0x000e220000002500 */
[----:B------:R-:W1:Y:S07]  /*0030*/  LDCU UR5, c[0x0][0x3a4] ;  /* 0x00007480ff0577ac */ /* 0x000e6e0008000800 */
[----:B------:R-:W0:Y:S02]  /*0040*/  LDC R0, c[0x0][0x360] ;  /* 0x0000d800ff007b82 */ /* 0x000e240000000800 */
[----:B0-----:R-:W-:-:S05]  /*0050*/  IMAD R0, R0, UR4, R3 ;  /* 0x0000000400007c24 */ /* 0x001fca000f8e0203 */
[----:B-1----:R-:W-:-:S13]  /*0060*/  ISETP.GE.AND P0, PT, R0, UR5, PT ;  /* 0x0000000500007c0c */ /* 0x002fda000bf06270 */
[----:B------:R-:W-:Y:S05]  /*0070*/  @P0 EXIT ;  /* 0x000000000000094d */ /* 0x000fea0003800000 */
[----:B------:R-:W0:Y:S01]  /*0080*/  LDC.64 R2, c[0x0][0x390] ;  /* 0x0000e400ff027b82 */ /* 0x000e220000000a00 */
[----:B------:R-:W1:Y:S01]  /*0090*/  LDCU.64 UR12, c[0x0][0x358] ;  /* 0x00006b00ff0c77ac */ /* 0x000e620008000a00 */
[----:B------:R-:W2:Y:S01]  /*00a0*/  LDCU UR8, c[0x0][0x3a0] ;  /* 0x00007400ff0877ac */ /* 0x000ea20008000800 */
[----:B0-----:R-:W-:-:S05]  /*00b0*/  IMAD.WIDE R2, R0, 0x4, R2 ;  /* 0x0000000400027825 */ /* 0x001fca00078e0202 */
[----:B-1----:R0:W5:Y:S01]  /*00c0*/  LDG.E R15, desc[UR12][R2.64] ;  /* 0x0000000c020f7981 */ /* 0x002162000c1e1900 */
[----:B--2---:R-:W-:-:S09]  /*00d0*/  UISETP.GE.AND UP0, UPT, UR8, 0x1, UPT ;  /* 0x000000010800788c */ /* 0x004fd2000bf06270 */
[----:B0-----:R-:W-:Y:S05]  /*00e0*/  BRA.U !UP0, `(.L_x_0) ;  /* 0x00000009085c7547 */ /* 0x001fea000b800000 */
[----:B------:R-:W-:Y:S01]  /*00f0*/  UISETP.GE.U32.AND UP1, UPT, UR8, 0x10, UPT ;  /* 0x000000100800788c */ /* 0x000fe2000bf26070 */
[----:B------:R-:W-:Y:S01]  /*0100*/  HFMA2 R8, -RZ, RZ, 0, 0 ;  /* 0x00000000ff087431 */ /* 0x000fe200000001ff */
[----:B------:R-:W-:Y:S02]  /*0110*/  ULOP3.LUT UR9, UR8, 0xf, URZ, 0xc0, !UPT ;  /* 0x0000000f08097892 */ /* 0x000fe4000f8ec0ff */
[----:B------:R-:W-:Y:S02]  /*0120*/  IMAD R7, R0, UR8, RZ ;  /* 0x0000000800077c24 */ /* 0x000fe4000f8e02ff */
[----:B------:R-:W-:-:S03]  /*0130*/  UISETP.NE.AND UP0, UPT, UR9, URZ, UPT ;  /* 0x000000ff0900728c */ /* 0x000fc6000bf05270 */
[----:B------:R-:W-:Y:S08]  /*0140*/  BRA.U !UP1, `(.L_x_1) ;  /* 0x0000000509107547 */ /* 0x000ff0000b800000 */
[----:B------:R-:W0:Y:S01]  /*0150*/  LDCU.128 UR4, c[0x0][0x380] ;  /* 0x00007000ff0477ac */ /* 0x000e220008000c00 */
[----:B------:R-:W-:Y:S01]  /*0160*/  MOV R6, R7 ;  /* 0x0000000700067202 */ /* 0x000fe20000000f00 */
[----:B------:R-:W-:-:S04]  /*0170*/  ULOP3.LUT UR10, UR8, 0x7ffffff0, URZ, 0xc0, !UPT ;  /* 0x7ffffff0080a7892 */ /* 0x000fc8000f8ec0ff */
[----:B------:R-:W-:Y:S02]  /*0180*/  UIADD3 UR11, UPT, UPT, -UR10, URZ, URZ ;  /* 0x000000ff0a0b7290 */ /* 0x000fe4000fffe1ff */
[----:B------:R-:W-:Y:S01]  /*0190*/  MOV R8, UR10 ;  /* 0x0000000a00087c02 */ /* 0x000fe20008000f00 */
[----:B0-----:R-:W-:Y:S02]  /*01a0*/  UIADD3 UR4, UP2, UPT, UR4, 0x20, URZ ;  /* 0x0000002004047890 */ /* 0x001fe4000ff5e0ff */
[----:B------:R-:W-:Y:S02]  /*01b0*/  UIADD3 UR6, UP1, UPT, UR6, 0x20, URZ ;  /* 0x0000002006067890 */ /* 0x000fe4000ff3e0ff */
[----:B------:R-:W-:Y:S02]  /*01c0*/  UIADD3.X UR5, UPT, UPT, URZ, UR5, URZ, UP2, !UPT ;  /* 0x00000005ff057290 */ /* 0x000fe400097fe4ff */
[----:B------:R-:W-:Y:S01]  /*01d0*/  MOV R2, UR4 ;  /* 0x0000000400027c02 */ /* 0x000fe20008000f00 */
[----:B------:R-:W-:-:S03]  /*01e0*/  UIADD3.X UR7, UPT, UPT, URZ, UR7, URZ, UP1, !UPT ;  /* 0x00000007ff077290 */ /* 0x000fc60008ffe4ff */
[----:B------:R-:W-:-:S09]  /*01f0*/  MOV R3, UR5 ;  /* 0x0000000500037c02 */ /* 0x000fd20008000f00 */
.L_x_2:
[----:B------:R-:W-:Y:S01]  /*0200*/  MOV R4, UR6 ;  /* 0x0000000600047c02 */ /* 0x000fe20008000f00 */
[----:B------:R-:W2:Y:S01]  /*0210*/  LDG.E R16, desc[UR12][R2.64+-0x20] ;  /* 0xffffe00c02107981 */ /* 0x000ea2000c1e1900 */
[----:B------:R-:W-:-:S03]  /*0220*/  MOV R5, UR7 ;  /* 0x0000000700057c02 */ /* 0x000fc60008000f00 */
[----:B------:R-:W3:Y:S01]  /*0230*/  LDG.E R18, desc[UR12][R2.64+-0x1c] ;  /* 0xffffe40c02127981 */ /* 0x000ee2000c1e1900 */
[----:B------:R-:W-:-:S03]  /*0240*/  IMAD.WIDE R4, R6, 0x4, R4 ;  /* 0x0000000406047825 */ /* 0x000fc600078e0204 */
[----:B------:R-:W4:Y:S04]  /*0250*/  LDG.E R19, desc[UR12][R2.64+-0x18] ;  /* 0xffffe80c02137981 */ /* 0x000f28000c1e1900 */
[----:B------:R-:W2:Y:S04]  /*0260*/  LDG.E R17, desc[UR12][R4.64+-0x20] ;  /* 0xffffe00c04117981 */ /* 0x000ea8000c1e1900 */
[----:B------:R-:W3:Y:S04]  /*0270*/  LDG.E R25, desc[UR12][R4.64+-0x1c] ;  /* 0xffffe40c04197981 */ /* 0x000ee8000c1e1900 */
[----:B------:R-:W4:Y:S04]  /*0280*/  LDG.E R20, desc[UR12][R4.64+-0x18] ;  /* 0xffffe80c04147981 */ /* 0x000f28000c1e1900 */
        /* <DEDUP_REMOVED lines=9> */
[----:B------:R-:W4:Y:S01]  /*0320*/  LDG.E R14, desc[UR12][R4.64+-0x4] ;  /* 0xfffffc0c040e7981 */ /* 0x000f22000c1e1900 */
[----:B--2--5:R-:W-:-:S03]  /*0330*/  FFMA R17, R16, R17, R15 ;  /* 0x0000001110117223 */ /* 0x024fc6000000000f */
[----:B------:R-:W2:Y:S04]  /*0340*/  LDG.E R15, desc[UR12][R2.64] ;  /* 0x0000000c020f7981 */ /* 0x000ea8000c1e1900 */
[----:B------:R-:W2:Y:S01]  /*0350*/  LDG.E R16, desc[UR12][R4.64] ;  /* 0x0000000c04107981 */ /* 0x000ea2000c1e1900 */
[----:B---3--:R-:W-:-:S03]  /*0360*/  FFMA R26, R18, R25, R17 ;  /* 0x00000019121a7223 */ /* 0x008fc60000000011 */
[----:B------:R-:W3:Y:S01]  /*0370*/  LDG.E R17, desc[UR12][R2.64+0x4] ;  /* 0x0000040c02117981 */ /* 0x000ee2000c1e1900 */
[----:B----4-:R-:W-:-:S03]  /*0380*/  FFMA R25, R19, R20, R26 ;  /* 0x0000001413197223 */ /* 0x010fc6000000001a */
[----:B------:R-:W3:Y:S04]  /*0390*/  LDG.E R18, desc[UR12][R4.64+0x4] ;  /* 0x0000040c04127981 */ /* 0x000ee8000c1e1900 */
[----:B------:R-:W4:Y:S01]  /*03a0*/  LDG.E R19, desc[UR12][R2.64+0x8] ;  /* 0x0000080c02137981 */ /* 0x000f22000c1e1900 */
[----:B------:R-:W-:-:S03]  /*03b0*/  FFMA R26, R22, R21, R25 ;  /* 0x00000015161a7223 */ /* 0x000fc60000000019 */
[----:B------:R-:W4:Y:S04]  /*03c0*/  LDG.E R20, desc[UR12][R4.64+0x8] ;  /* 0x0000080c04147981 */ /* 0x000f28000c1e1900 */
        /* <DEDUP_REMOVED lines=9> */
[----:B------:R-:W4:Y:S04]  /*0460*/  LDG.E R12, desc[UR12][R2.64+0x18] ;  /* 0x0000180c020c7981 */ /* 0x000f28000c1e1900 */
[----:B------:R-:W4:Y:S04]  /*0470*/  LDG.E R11, desc[UR12][R4.64+0x18] ;  /* 0x0000180c040b7981 */ /* 0x000f28000c1e1900 */
[----:B------:R-:W4:Y:S04]  /*0480*/  LDG.E R26, desc[UR12][R4.64+0x1c] ;  /* 0x00001c0c041a7981 */ /* 0x000f28000c1e1900 */
[----:B------:R0:W4:Y:S01]  /*0490*/  LDG.E R25, desc[UR12][R2.64+0x1c] ;  /* 0x00001c0c02197981 */ /* 0x000122000c1e1900 */
[----:B------:R-:W-:Y:S01]  /*04a0*/  FFMA R14, R13, R14, R28 ;  /* 0x0000000e0d0e7223 */ /* 0x000fe2000000001c */
[----:B------:R-:W-:-:S04]  /*04b0*/  UIADD3 UR11, UPT, UPT, UR11, 0x10, URZ ;  /* 0x000000100b0b7890 */ /* 0x000fc8000fffe0ff */
[----:B------:R-:W-:Y:S01]  /*04c0*/  UISETP.NE.AND UP1, UPT, UR11, URZ, UPT ;  /* 0x000000ff0b00728c */ /* 0x000fe2000bf25270 */
[----:B0-----:R-:W-:Y:S02]  /*04d0*/  IADD3 R2, P0, PT, R2, 0x40, RZ ;  /* 0x0000004002027810 */ /* 0x001fe40007f1e0ff */
[----:B------:R-:W-:Y:S02]  /*04e0*/  IADD3 R6, PT, PT, R6, 0x10, RZ ;  /* 0x0000001006067810 */ /* 0x000fe40007ffe0ff */
[----:B------:R-:W-:Y:S01]  /*04f0*/  IADD3.X R3, PT, PT, RZ, R3, RZ, P0, !PT ;  /* 0x00000003ff037210 */ /* 0x000fe200007fe4ff */
[----:B--2---:R-:W-:-:S04]  /*0500*/  FFMA R14, R15, R16, R14 ;  /* 0x000000100f0e7223 */ /* 0x004fc8000000000e */
[----:B---3--:R-:W-:-:S04]  /*0510*/  FFMA R14, R17, R18, R14 ;  /* 0x00000012110e7223 */ /* 0x008fc8000000000e */
[----:B----4-:R-:W-:-:S04]  /*0520*/  FFMA R14, R19, R20, R14 ;  /* 0x00000014130e7223 */ /* 0x010fc8000000000e */
[----:B------:R-:W-:-:S04]  /*0530*/  FFMA R14, R21, R22, R14 ;  /* 0x00000016150e7223 */ /* 0x000fc8000000000e */
[----:B------:R-:W-:-:S04]  /*0540*/  FFMA R14, R23, R24, R14 ;  /* 0x00000018170e7223 */ /* 0x000fc8000000000e */
[----:B------:R-:W-:-:S04]  /*0550*/  FFMA R9, R9, R10, R14 ;  /* 0x0000000a09097223 */ /* 0x000fc8000000000e */
[----:B------:R-:W-:-:S04]  /*0560*/  FFMA R12, R12, R11, R9 ;  /* 0x0000000b0c0c7223 */ /* 0x000fc80000000009 */
[----:B------:R-:W-:Y:S01]  /*0570*/  FFMA R15, R25, R26, R12 ;  /* 0x0000001a190f7223 */ /* 0x000fe2000000000c */
[----:B------:R-:W-:Y:S06]  /*0580*/  BRA.U UP1, `(.L_x_2) ;  /* 0xfffffffd011c7547 */ /* 0x000fec000b83ffff */
.L_x_1:
[----:B------:R-:W-:Y:S05]  /*0590*/  BRA.U !UP0, `(.L_x_0) ;  /* 0x0000000508307547 */ /* 0x000fea000b800000 */
[----:B------:R-:W-:Y:S02]  /*05a0*/  UISETP.GE.U32.AND UP0, UPT, UR9, 0x8, UPT ;  /* 0x000000080900788c */ /* 0x000fe4000bf06070 */
[----:B------:R-:W-:-:S04]  /*05b0*/  ULOP3.LUT UR5, UR8, 0x7, URZ, 0xc0, !UPT ;  /* 0x0000000708057892 */ /* 0x000fc8000f8ec0ff */
[----:B------:R-:W-:-:S03]  /*05c0*/  UISETP.NE.AND UP1, UPT, UR5, URZ, UPT ;  /* 0x000000ff0500728c */ /* 0x000fc6000bf25270 */
[----:B------:R-:W-:Y:S08]  /*05d0*/  BRA.U !UP0, `(.L_x_3) ;  /* 0x0000000108787547 */ /* 0x000ff0000b800000 */
[----:B------:R-:W0:Y:S01]  /*05e0*/  LDC.64 R2, c[0x0][0x388] ;  /* 0x0000e200ff027b82 */ /* 0x000e220000000a00 */
[----:B------:R-:W-:-:S07]  /*05f0*/  IADD3 R9, PT, PT, R7, R8, RZ ;  /* 0x0000000807097210 */ /* 0x000fce0007ffe0ff */
[----:B------:R-:W1:Y:S01]  /*0600*/  LDC.64 R4, c[0x0][0x380] ;  /* 0x0000e000ff047b82 */ /* 0x000e620000000a00 */
[----:B0-----:R-:W-:-:S05]  /*0610*/  IMAD.WIDE R2, R9, 0x4, R2 ;  /* 0x0000000409027825 */ /* 0x001fca00078e0202 */
[----:B------:R-:W2:Y:S01]  /*0620*/  LDG.E R11, desc[UR12][R2.64] ;  /* 0x0000000c020b7981 */ /* 0x000ea2000c1e1900 */
[----:B-1----:R-:W-:-:S03]  /*0630*/  IMAD.WIDE.U32 R4, R8, 0x4, R4 ;  /* 0x0000000408047825 */ /* 0x002fc600078e0004 */
[----:B------:R-:W3:Y:S04]  /*0640*/  LDG.E R12, desc[UR12][R2.64+0x4] ;  /* 0x0000040c020c7981 */ /* 0x000ee8000c1e1900 */
        /* <DEDUP_REMOVED lines=14> */
[----:B------:R-:W-:Y:S01]  /*0730*/  IADD3 R8, PT, PT, R8, 0x8, RZ ;  /* 0x0000000808087810 */ /* 0x000fe20007ffe0ff */
[----:B--2--5:R-:W-:-:S04]  /*0740*/  FFMA R10, R10, R11, R15 ;  /* 0x0000000b0a0a7223 */ /* 0x024fc8000000000f */
[----:B---3--:R-:W-:-:S04]  /*0750*/  FFMA R10, R13, R12, R10 ;  /* 0x0000000c0d0a7223 */ /* 0x008fc8000000000a */
[----:B----4-:R-:W-:-:S04]  /*0760*/  FFMA R10, R17, R14, R10 ;  /* 0x0000000e110a7223 */ /* 0x010fc8000000000a */
[----:B------:R-:W-:-:S04]  /*0770*/  FFMA R10, R19, R16, R10 ;  /* 0x00000010130a7223 */ /* 0x000fc8000000000a */
[----:B------:R-:W-:-:S04]  /*0780*/  FFMA R10, R21, R18, R10 ;  /* 0x00000012150a7223 */ /* 0x000fc8000000000a */
[----:B------:R-:W-:-:S04]  /*0790*/  FFMA R23, R23, R20, R10 ;  /* 0x0000001417177223 */ /* 0x000fc8000000000a */
[----:B------:R-:W-:-:S04]  /*07a0*/  FFMA R6, R6, R9, R23 ;  /* 0x0000000906067223 */ /* 0x000fc80000000017 */
[----:B------:R-:W-:-:S07]  /*07b0*/  FFMA R15, R25, R22, R6 ;  /* 0x00000016190f7223 */ /* 0x000fce0000000006 */
.L_x_3:
        /* <DEDUP_REMOVED lines=22> */
[----:B------:R-:W-:-:S07]  /*0920*/  FFMA R15, R17, R14, R6 ;  /* 0x0000000e110f7223 */ /* 0x000fce0000000006 */
.L_x_4:
[----:B------:R-:W-:Y:S05]  /*0930*/  BRA.U !UP1, `(.L_x_0) ;  /* 0x0000000109487547 */ /* 0x000fea000b800000 */
[----:B------:R-:W0:Y:S01]  /*0940*/  LDC.64 R2, c[0x0][0x380] ;  /* 0x0000e000ff027b82 */ /* 0x000e220000000a00 */
[----:B------:R-:W-:Y:S01]  /*0950*/  IADD3 R7, PT, PT, R7, R8, RZ ;  /* 0x0000000807077210 */ /* 0x000fe20007ffe0ff */
[----:B------:R-:W-:-:S06]  /*0960*/  UIADD3 UR4, UPT, UPT, -UR4, URZ, URZ ;  /* 0x000000ff04047290 */ /* 0x000fcc000fffe1ff */
[----:B------:R-:W1:Y:S01]  /*0970*/  LDC.64 R10, c[0x0][0x388] ;  /* 0x0000e200ff0a7b82 */ /* 0x000e620000000a00 */
[----:B0-----:R-:W-:-:S03]  /*0980*/  IMAD.WIDE.U32 R2, R8, 0x4, R2 ;  /* 0x0000000408027825 */ /* 0x001fc600078e0002 */
[----:B------:R-:W-:Y:S02]  /*0990*/  MOV R6, R2 ;  /* 0x0000000200067202 */ /* 0x000fe40000000f00 */
[----:B------:R-:W-:-:S07]  /*09a0*/  MOV R5, R3 ;  /* 0x0000000300057202 */ /* 0x000fce0000000f00 */
.L_x_5:
[----:B-1----:R-:W-:Y:S01]  /*09b0*/  IMAD.WIDE R2, R7, 0x4, R10 ;  /* 0x0000000407027825 */ /* 0x002fe200078e020a */
[----:B------:R-:W-:-:S05]  /*09c0*/  MOV R4, R6 ;  /* 0x0000000600047202 */ /* 0x000fca0000000f00 */
[----:B------:R-:W2:Y:S04]  /*09d0*/  LDG.E R2, desc[UR12][R2.64] ;  /* 0x0000000c02027981 */ /* 0x000ea8000c1e1900 */
[----:B------:R0:W2:Y:S01]  /*09e0*/  LDG.E R4, desc[UR12][R4.64] ;  /* 0x0000000c04047981 */ /* 0x0000a2000c1e1900 */
[----:B------:R-:W-:Y:S01]  /*09f0*/  UIADD3 UR4, UPT, UPT, UR4, 0x1, URZ ;  /* 0x0000000104047890 */ /* 0x000fe2000fffe0ff */
[----:B------:R-:W-:Y:S02]  /*0a00*/  IADD3 R6, P0, PT, R6, 0x4, RZ ;  /* 0x0000000406067810 */ /* 0x000fe40007f1e0ff */
[----:B------:R-:W-:Y:S01]  /*0a10*/  IADD3 R7, PT, PT, R7, 0x1, RZ ;  /* 0x0000000107077810 */ /* 0x000fe20007ffe0ff */
[----:B------:R-:W-:Y:S01]  /*0a20*/  UISETP.NE.AND UP0, UPT, UR4, URZ, UPT ;  /* 0x000000ff0400728c */ /* 0x000fe2000bf05270 */
[----:B0-----:R-:W-:Y:S01]  /*0a30*/  IADD3.X R5, PT, PT, RZ, R5, RZ, P0, !PT ;  /* 0x00000005ff057210 */ /* 0x001fe200007fe4ff */
[----:B--2--5:R-:W-:-:S07]  /*0a40*/  FFMA R15, R4, R2, R15 ;  /* 0x00000002040f7223 */ /* 0x024fce000000000f */
[----:B------:R-:W-:Y:S05]  /*0a50*/  BRA.U UP0, `(.L_x_5) ;  /* 0xfffffffd00d47547 */ /* 0x000fea000b83ffff */
.L_x_0:
[----:B------:R-:W0:Y:S02]  /*0a60*/  LDC.64 R2, c[0x0][0x398] ;  /* 0x0000e600ff027b82 */ /* 0x000e240000000a00 */
[----:B0-----:R-:W-:-:S05]  /*0a70*/  IMAD.WIDE R2, R0, 0x4, R2 ;  /* 0x0000000400027825 */ /* 0x001fca00078e0202 */
[----:B-----5:R-:W-:Y:S01]  /*0a80*/  STG.E desc[UR12][R2.64], R15 ;  /* 0x0000000f02007986 */ /* 0x020fe2000c10190c */
[----:B------:R-:W-:Y:S05]  /*0a90*/  EXIT ;  /* 0x000000000000794d */ /* 0x000fea0003800000 */
.L_x_6:
[----:B------:R-:W-:-:S00]  /*0aa0*/  BRA `(.L_x_6) ;  /* 0xfffffffc00fc7947 */ /* 0x000fc0000383ffff */
[----:B------:R-:W-:-:S00]  /*0ab0*/  NOP ;  /* 0x0000000000007918 */ /* 0x000fc00000000000 */
        /* <DEDUP_REMOVED lines=12> */
.L_x_43:


//--------------------- .text._Z7flattenPfS_iii   --------------------------
	.section	.text._Z7flattenPfS_iii,"ax",@progbits
	.align	128
        .global         _Z7flattenPfS_iii
        .type           _Z7flattenPfS_iii,@function
        .size           _Z7flattenPfS_iii,(.L_x_44 - _Z7flattenPfS_iii)
        .other          _Z7flattenPfS_iii,@"STO_CUDA_ENTRY STV_DEFAULT"
_Z7flattenPfS_iii:
.text._Z7flattenPfS_iii:
[----:B------:R-:W-:Y:S01]  /*0000*/  LDC R1, c[0x0][0x37c] ;  /* 0x0000df00ff017b82 */ /* 0x000fe20000000800 */
[----:B------:R-:W0:Y:S07]  /*0010*/  S2R R3, SR_TID.Y ;  /* 0x0000000000037919 */ /* 0x000e2e0000002200 */
[----:B------:R-:W0:Y:S01]  /*0020*/  S2UR UR4, SR_CTAID.Y ;  /* 0x00000000000479c3 */ /* 0x000e220000002600 */
[----:B------:R-:W1:Y:S07]  /*0030*/  S2R R2, SR_TID.X ;  /* 0x0000000000027919 */ /* 0x000e6e0000002100 */
[----:B------:R-:W0:Y:S08]  /*0040*/  LDC R0, c[0x0][0x364] ;  /* 0x0000d900ff007b82 */ /* 0x000e300000000800 */
[----:B------:R-:W2:Y:S08]  /*0050*/  LDC.64 R6, c[0x0][0x390] ;  /* 0x0000e400ff067b82 */ /* 0x000eb00000000a00 */
[----:B------:R-:W1:Y:S08]  /*0060*/  S2UR UR5, SR_CTAID.X ;  /* 0x00000000000579c3 */ /* 0x000e700000002500 */
[----:B------:R-:W1:Y:S01]  /*0070*/  LDC R5, c[0x0][0x360] ;  /* 0x0000d800ff057b82 */ /* 0x000e620000000800 */
[----:B0-----:R-:W-:-:S07]  /*0080*/  IMAD R0, R0, UR4, R3 ;  /* 0x0000000400007c24 */ /* 0x001fce000f8e0203 */
[----:B------:R-:W0:Y:S01]  /*0090*/  S2UR UR6, SR_CTAID.Z ;  /* 0x00000000000679c3 */ /* 0x000e220000002700 */
[----:B--2---:R-:W-:-:S07]  /*00a0*/  ISETP.GE.AND P0, PT, R0, R7, PT ;  /* 0x000000070000720c */ /* 0x004fce0003f06270 */
[----:B------:R-:W0:Y:S01]  /*00b0*/  LDC R4, c[0x0][0x398] ;  /* 0x0000e600ff047b82 */ /* 0x000e220000000800 */
[----:B-1----:R-:W-:Y:S01]  /*00c0*/  IMAD R5, R5, UR5, R2 ;  /* 0x0000000505057c24 */ /* 0x002fe2000f8e0202 */
[----:B0-----:R-:W-:-:S04]  /*00d0*/  ISETP.LE.OR P0, PT, R4, UR6, P0 ;  /* 0x0000000604007c0c */ /* 0x001fc80008703670 */
[----:B------:R-:W-:-:S13]  /*00e0*/  ISETP.GE.OR P0, PT, R5, R6, P0 ;  /* 0x000000060500720c */ /* 0x000fda0000706670 */
[----:B------:R-:W-:Y:S05]  /*00f0*/  @P0 EXIT ;  /* 0x000000000000094d */ /* 0x000fea0003800000 */
[----:B------:R-:W0:Y:S01]  /*0100*/  LDC.64 R2, c[0x0][0x380] ;  /* 0x0000e000ff027b82 */ /* 0x000e220000000a00 */
[----:B------:R-:W1:Y:S01]  /*0110*/  LDCU.64 UR4, c[0x0][0x358] ;  /* 0x00006b00ff0477ac */ /* 0x000e620008000a00 */
[----:B------:R-:W-:-:S04]  /*0120*/  IMAD R0, R7, UR6, R0 ;  /* 0x0000000607007c24 */ /* 0x000fc8000f8e0200 */
[----:B------:R-:W-:Y:S02]  /*0130*/  IMAD R7, R0, R6, R5 ;  /* 0x0000000600077224 */ /* 0x000fe400078e0205 */
[----:B------:R-:W2:Y:S02]  /*0140*/  LDC.64 R4, c[0x0][0x388] ;  /* 0x0000e200ff047b82 */ /* 0x000ea40000000a00 */
[----:B0-----:R-:W-:-:S06]  /*0150*/  IMAD.WIDE R2, R7, 0x4, R2 ;  /* 0x0000000407027825 */ /* 0x001fcc00078e0202 */
[----:B-1----:R-:W3:Y:S01]  /*0160*/  LDG.E R3, desc[UR4][R2.64] ;  /* 0x0000000402037981 */ /* 0x002ee2000c1e1900 */
[----:B--2---:R-:W-:-:S05]  /*0170*/  IMAD.WIDE R4, R7, 0x4, R4 ;  /* 0x0000000407047825 */ /* 0x004fca00078e0204 */
[----:B---3--:R-:W-:Y:S01]  /*0180*/  STG.E desc[UR4][R4.64], R3 ;  /* 0x0000000304007986 */ /* 0x008fe2000c101904 */
[----:B------:R-:W-:Y:S05]  /*0190*/  EXIT ;  /* 0x000000000000794d */ /* 0x000fea0003800000 */
.L_x_7:
        /* <DEDUP_REMOVED lines=14> */
.L_x_44:


//--------------------- .text._Z24apply_activation_softmaxPfii --------------------------
	.section	.text._Z24apply_activation_softmaxPfii,"ax",@progbits
	.align	128
        .global         _Z24apply_activation_softmaxPfii
        .type           _Z24apply_activation_softmaxPfii,@function
        .size           _Z24apply_activation_softmaxPfii,(.L_x_42 - _Z24apply_activation_softmaxPfii)
        .other          _Z24apply_activation_softmaxPfii,@"STO_CUDA_ENTRY STV_DEFAULT"
_Z24apply_activation_softmaxPfii:
.text._Z24apply_activation_softmaxPfii:
        /* <DEDUP_REMOVED lines=9> */
[----:B------:R-:W0:Y:S01]  /*0090*/  LDCU.64 UR10, c[0x0][0x358] ;  /* 0x00006b00ff0a77ac */ /* 0x000e220008000a00 */
[----:B------:R-:W1:Y:S01]  /*00a0*/  LDCU UR5, c[0x0][0x38c] ;  /* 0x00007180ff0577ac */ /* 0x000e620008000800 */
[----:B0-----:R0:W5:Y:S01]  /*00b0*/  LDG.E R4, desc[UR10][R4.64] ;  /* 0x0000000a04047981 */ /* 0x001162000c1e1900 */
[----:B-1----:R-:W-:-:S09]  /*00c0*/  UISETP.GE.AND UP0, UPT, UR5, 0x2, UPT ;  /* 0x000000020500788c */ /* 0x002fd2000bf06270 */
[----:B0-----:R-:W-:Y:S05]  /*00d0*/  BRA.U !UP0, `(.L_x_8) ;  /* 0x0000000508787547 */ /* 0x001fea000b800000 */
[----:B------:R-:W-:Y:S01]  /*00e0*/  UIADD3 UR4, UPT, UPT, UR5, -0x1, URZ ;  /* 0xffffffff05047890 */ /* 0x000fe2000fffe0ff */
[----:B------:R-:W-:Y:S01]  /*00f0*/  HFMA2 R5, -RZ, RZ, 0, 5.9604644775390625e-08 ;  /* 0x00000001ff057431 */ /* 0x000fe200000001ff */
[----:B------:R-:W-:Y:S02]  /*0100*/  UIADD3 UR5, UPT, UPT, UR5, -0x2, URZ ;  /* 0xfffffffe05057890 */ /* 0x000fe4000fffe0ff */
[----:B------:R-:W-:Y:S02]  /*0110*/  ULOP3.LUT UR8, UR4, 0xf, URZ, 0xc0, !UPT ;  /* 0x0000000f04087892 */ /* 0x000fe4000f8ec0ff */
[----:B------:R-:W-:-:S09]  /*0120*/  UISETP.GE.U32.AND UP0, UPT, UR5, 0xf, UPT ;  /* 0x0000000f0500788c */ /* 0x000fd2000bf06070 */
[----:B------:R-:W-:Y:S05]  /*0130*/  BRA.U !UP0, `(.L_x_9) ;  /* 0x0000000108a07547 */ /* 0x000fea000b800000 */
[----:B------:R-:W0:Y:S01]  /*0140*/  LDCU.64 UR6, c[0x0][0x380] ;  /* 0x00007000ff0677ac */ /* 0x000e220008000a00 */
[----:B------:R-:W-:Y:S01]  /*0150*/  MOV R5, RZ ;  /* 0x000000ff00057202 */ /* 0x000fe20000000f00 */
[----:B------:R-:W-:-:S04]  /*0160*/  ULOP3.LUT UR5, UR4, 0xfffffff0, URZ, 0xc0, !UPT ;  /* 0xfffffff004057892 */ /* 0x000fc8000f8ec0ff */
[----:B------:R-:W-:Y:S02]  /*0170*/  UIADD3 UR5, UPT, UPT, -UR5, URZ, URZ ;  /* 0x000000ff05057290 */ /* 0x000fe4000fffe1ff */
[----:B0-----:R-:W-:-:S04]  /*0180*/  UIADD3 UR6, UP0, UPT, UR6, 0x20, URZ ;  /* 0x0000002006067890 */ /* 0x001fc8000ff1e0ff */
[----:B------:R-:W-:Y:S02]  /*0190*/  UIADD3.X UR7, UPT, UPT, URZ, UR7, URZ, UP0, !UPT ;  /* 0x00000007ff077290 */ /* 0x000fe400087fe4ff */
[----:B------:R-:W-:-:S04]  /*01a0*/  MOV R9, UR6 ;  /* 0x0000000600097c02 */ /* 0x000fc80008000f00 */
[----:B------:R-:W-:-:S07]  /*01b0*/  MOV R3, UR7 ;  /* 0x0000000700037c02 */ /* 0x000fce0008000f00 */
.L_x_10:
[----:B------:R-:W-:-:S05]  /*01c0*/  MOV R2, R9 ;  /* 0x0000000900027202 */ /* 0x000fca0000000f00 */
[----:B------:R-:W2:Y:S04]  /*01d0*/  LDG.E R9, desc[UR10][R2.64+-0x1c] ;  /* 0xffffe40a02097981 */ /* 0x000ea8000c1e1900 */
[----:B------:R-:W2:Y:S04]  /*01e0*/  LDG.E R8, desc[UR10][R2.64+-0x18] ;  /* 0xffffe80a02087981 */ /* 0x000ea8000c1e1900 */
[----:B------:R-:W3:Y:S04]  /*01f0*/  LDG.E R11, desc[UR10][R2.64+-0x14] ;  /* 0xffffec0a020b7981 */ /* 0x000ee8000c1e1900 */
        /* <DEDUP_REMOVED lines=12> */
[----:B------:R0:W4:Y:S01]  /*02c0*/  LDG.E R7, desc[UR10][R2.64+0x20] ;  /* 0x0000200a02077981 */ /* 0x000122000c1e1900 */
[----:B------:R-:W-:Y:S01]  /*02d0*/  UIADD3 UR5, UPT, UPT, UR5, 0x10, URZ ;  /* 0x0000001005057890 */ /* 0x000fe2000fffe0ff */
[----:B------:R-:W-:-:S03]  /*02e0*/  IADD3 R5, PT, PT, R5, 0x10, RZ ;  /* 0x0000001005057810 */ /* 0x000fc60007ffe0ff */
[----:B------:R-:W-:Y:S01]  /*02f0*/  UISETP.NE.AND UP0, UPT, UR5, URZ, UPT ;  /* 0x000000ff0500728c */ /* 0x000fe2000bf05270 */
[----:B--2--5:R-:W-:Y:S02]  /*0300*/  FMNMX3 R8, R4, R9, R8, !PT ;  /* 0x0000000904087276 */ /* 0x024fe40007800008 */
[----:B------:R-:W-:-:S04]  /*0310*/  IADD3 R9, P0, PT, R2, 0x40, RZ ;  /* 0x0000004002097810 */ /* 0x000fc80007f1e0ff */
[----:B0-----:R-:W-:Y:S02]  /*0320*/  IADD3.X R3, PT, PT, RZ, R3, RZ, P0, !PT ;  /* 0x00000003ff037210 */ /* 0x001fe400007fe4ff */
[----:B---3--:R-:W-:-:S04]  /*0330*/  FMNMX3 R8, R8, R11, R10, !PT ;  /* 0x0000000b08087276 */ /* 0x008fc8000780000a */
[----:B----4-:R-:W-:-:S04]  /*0340*/  FMNMX3 R8, R8, R13, R12, !PT ;  /* 0x0000000d08087276 */ /* 0x010fc8000780000c */
[----:B------:R-:W-:-:S04]  /*0350*/  FMNMX3 R8, R8, R15, R14, !PT ;  /* 0x0000000f08087276 */ /* 0x000fc8000780000e */
[----:B------:R-:W-:-:S04]  /*0360*/  FMNMX3 R8, R8, R17, R16, !PT ;  /* 0x0000001108087276 */ /* 0x000fc80007800010 */
[----:B------:R-:W-:-:S04]  /*0370*/  FMNMX3 R8, R8, R19, R18, !PT ;  /* 0x0000001308087276 */ /* 0x000fc80007800012 */
[----:B------:R-:W-:-:S04]  /*0380*/  FMNMX3 R8, R8, R21, R20, !PT ;  /* 0x0000001508087276 */ /* 0x000fc80007800014 */
[----:B------:R-:W-:Y:S01]  /*0390*/  FMNMX3 R4, R8, R6, R7, !PT ;  /* 0x0000000608047276 */ /* 0x000fe20007800007 */
[----:B------:R-:W-:Y:S06]  /*03a0*/  BRA.U UP0, `(.L_x_10) ;  /* 0xfffffffd00847547 */ /* 0x000fec000b83ffff */
[----:B------:R-:W-:-:S07]  /*03b0*/  IADD3 R5, PT, PT, R5, 0x1, RZ ;  /* 0x0000000105057810 */ /* 0x000fce0007ffe0ff */
.L_x_9:
[----:B------:R-:W-:-:S09]  /*03c0*/  UISETP.NE.AND UP0, UPT, UR8, URZ, UPT ;  /* 0x000000ff0800728c */ /* 0x000fd2000bf05270 */
[----:B------:R-:W-:Y:S05]  /*03d0*/  BRA.U !UP0, `(.L_x_8) ;  /* 0x0000000108b87547 */ /* 0x000fea000b800000 */
[----:B------:R-:W-:Y:S02]  /*03e0*/  UISETP.GE.U32.AND UP0, UPT, UR8, 0x8, UPT ;  /* 0x000000080800788c */ /* 0x000fe4000bf06070 */
[----:B------:R-:W-:-:S04]  /*03f0*/  ULOP3.LUT UR5, UR4, 0x7, URZ, 0xc0, !UPT ;  /* 0x0000000704057892 */ /* 0x000fc8000f8ec0ff */
[----:B------:R-:W-:-:S03]  /*0400*/  UISETP.NE.AND UP1, UPT, UR5, URZ, UPT ;  /* 0x000000ff0500728c */ /* 0x000fc6000bf25270 */
[----:B------:R-:W-:Y:S08]  /*0410*/  BRA.U !UP0, `(.L_x_11) ;  /* 0x00000001083c7547 */ /* 0x000ff0000b800000 */
[----:B------:R-:W0:Y:S02]  /*0420*/  LDC.64 R2, c[0x0][0x380] ;  /* 0x0000e000ff027b82 */ /* 0x000e240000000a00 */
[----:B0-----:R-:W-:-:S05]  /*0430*/  IMAD.WIDE.U32 R2, R5, 0x4, R2 ;  /* 0x0000000405027825 */ /* 0x001fca00078e0002 */
[----:B------:R-:W2:Y:S04]  /*0440*/  LDG.E R7, desc[UR10][R2.64] ;  /* 0x0000000a02077981 */ /* 0x000ea8000c1e1900 */
[----:B------:R-:W2:Y:S04]  /*0450*/  LDG.E R6, desc[UR10][R2.64+0x4] ;  /* 0x0000040a02067981 */ /* 0x000ea8000c1e1900 */
[----:B------:R-:W3:Y:S04]  /*0460*/  LDG.E R9, desc[UR10][R2.64+0x8] ;  /* 0x0000080a02097981 */ /* 0x000ee8000c1e1900 */
[----:B------:R-:W3:Y:S04]  /*0470*/  LDG.E R8, desc[UR10][R2.64+0xc] ;  /* 0x00000c0a02087981 */ /* 0x000ee8000c1e1900 */
[----:B------:R-:W4:Y:S04]  /*0480*/  LDG.E R11, desc[UR10][R2.64+0x10] ;  /* 0x0000100a020b7981 */ /* 0x000f28000c1e1900 */
[----:B------:R-:W4:Y:S04]  /*0490*/  LDG.E R10, desc[UR10][R2.64+0x14] ;  /* 0x0000140a020a7981 */ /* 0x000f28000c1e1900 */
[----:B------:R-:W4:Y:S04]  /*04a0*/  LDG.E R13, desc[UR10][R2.64+0x18] ;  /* 0x0000180a020d7981 */ /* 0x000f28000c1e1900 */
[----:B------:R-:W4:Y:S01]  /*04b0*/  LDG.E R12, desc[UR10][R2.64+0x1c] ;  /* 0x00001c0a020c7981 */ /* 0x000f22000c1e1900 */
[----:B------:R-:W-:-:S02]  /*04c0*/  IADD3 R5, PT, PT, R5, 0x8, RZ ;  /* 0x0000000805057810 */ /* 0x000fc40007ffe0ff */
[----:B--2--5:R-:W-:-:S04]  /*04d0*/  FMNMX3 R6, R4, R7, R6, !PT ;  /* 0x0000000704067276 */ /* 0x024fc80007800006 */
[----:B---3--:R-:W-:-:S04]  /*04e0*/  FMNMX3 R6, R6, R9, R8, !PT ;  /* 0x0000000906067276 */ /* 0x008fc80007800008 */
[----:B----4-:R-:W-:-:S04]  /*04f0*/  FMNMX3 R6, R6, R11, R10, !PT ;  /* 0x0000000b06067276 */ /* 0x010fc8000780000a */
[----:B------:R-:W-:-:S07]  /*0500*/  FMNMX3 R4, R6, R13, R12, !PT ;  /* 0x0000000d06047276 */ /* 0x000fce000780000c */
.L_x_11:
        /* <DEDUP_REMOVED lines=10> */
[----:B------:R-:W3:Y:S01]  /*05b0*/  LDG.E R8, desc[UR10][R2.64+0xc] ;  /* 0x00000c0a02087981 */ /* 0x000ee2000c1e1900 */
[----:B------:R-:W-:-:S02]  /*05c0*/  IADD3 R5, PT, PT, R5, 0x4, RZ ;  /* 0x0000000405057810 */ /* 0x000fc40007ffe0ff */
[----:B--2--5:R-:W-:-:S04]  /*05d0*/  FMNMX3 R4, R4, R7, R6, !PT ;  /* 0x0000000704047276 */ /* 0x024fc80007800006 */
[----:B---3--:R-:W-:-:S07]  /*05e0*/  FMNMX3 R4, R4, R9, R8, !PT ;  /* 0x0000000904047276 */ /* 0x008fce0007800008 */
.L_x_12:
[----:B------:R-:W-:Y:S05]  /*05f0*/  BRA.U !UP1, `(.L_x_8) ;  /* 0x0000000109307547 */ /* 0x000fea000b800000 */
[----:B------:R-:W0:Y:S01]  /*0600*/  LDC.64 R2, c[0x0][0x380] ;  /* 0x0000e000ff027b82 */ /* 0x000e220000000a00 */
[----:B------:R-:W-:Y:S01]  /*0610*/  UIADD3 UR4, UPT, UPT, -UR4, URZ, URZ ;  /* 0x000000ff04047290 */ /* 0x000fe2000fffe1ff */
[----:B0-----:R-:W-:-:S05]  /*0620*/  IMAD.WIDE.U32 R2, R5, 0x4, R2 ;  /* 0x0000000405027825 */ /* 0x001fca00078e0002 */
[----:B------:R-:W-:-:S07]  /*0630*/  MOV R5, R3 ;  /* 0x0000000300057202 */ /* 0x000fce0000000f00 */
.L_x_13:
[----:B------:R-:W-:-:S06]  /*0640*/  MOV R3, R5 ;  /* 0x0000000500037202 */ /* 0x000fcc0000000f00 */
[----:B------:R0:W2:Y:S01]  /*0650*/  LDG.E R3, desc[UR10][R2.64] ;  /* 0x0000000a02037981 */ /* 0x0000a2000c1e1900 */
[----:B------:R-:W-:-:S04]  /*0660*/  UIADD3 UR4, UPT, UPT, UR4, 0x1, URZ ;  /* 0x0000000104047890 */ /* 0x000fc8000fffe0ff */
[----:B------:R-:W-:Y:S01]  /*0670*/  UISETP.NE.AND UP0, UPT, UR4, URZ, UPT ;  /* 0x000000ff0400728c */ /* 0x000fe2000bf05270 */
[----:B0-----:R-:W-:-:S04]  /*0680*/  IADD3 R2, P0, PT, R2, 0x4, RZ ;  /* 0x0000000402027810 */ /* 0x001fc80007f1e0ff */
[----:B------:R-:W-:Y:S02]  /*0690*/  IADD3.X R5, PT, PT, RZ, R5, RZ, P0, !PT ;  /* 0x00000005ff057210 */ /* 0x000fe400007fe4ff */
[----:B--2--5:R-:W-:Y:S02]  /*06a0*/  FMNMX R4, R3, R4, !PT ;  /* 0x0000000403047209 */ /* 0x024fe40007800000 */
[----:B------:R-:W-:Y:S05]  /*06b0*/  BRA.U UP0, `(.L_x_13) ;  /* 0xfffffffd00e07547 */ /* 0x000fea000b83ffff */
.L_x_8:
[----:B------:R-:W0:Y:S01]  /*06c0*/  LDCU UR6, c[0x0][0x38c] ;  /* 0x00007180ff0677ac */ /* 0x000e220008000800 */
[----:B------:R-:W-:Y:S01]  /*06d0*/  HFMA2 R5, -RZ, RZ, 0, 0 ;  /* 0x00000000ff057431 */ /* 0x000fe200000001ff */
[----:B0-----:R-:W-:-:S09]  /*06e0*/  UISETP.GE.AND UP0, UPT, UR6, 0x1, UPT ;  /* 0x000000010600788c */ /* 0x001fd2000bf06270 */
[----:B------:R-:W-:Y:S05]  /*06f0*/  BRA.U !UP0, `(.L_x_14) ;  /* 0x0000000d08947547 */ /* 0x000fea000b800000 */
[----:B------:R-:W-:Y:S01]  /*0700*/  UISETP.GE.U32.AND UP1, UPT, UR6, 0x8, UPT ;  /* 0x000000080600788c */ /* 0x000fe2000bf26070 */
[----:B------:R-:W-:Y:S01]  /*0710*/  MOV R5, RZ ;  /* 0x000000ff00057202 */ /* 0x000fe20000000f00 */
[----:B------:R-:W-:Y:S01]  /*0720*/  ULOP3.LUT UR7, UR6, 0x7, URZ, 0xc0, !UPT ;  /* 0x0000000706077892 */ /* 0x000fe2000f8ec0ff */
[----:B------:R-:W-:-:S03]  /*0730*/  MOV R6, RZ ;  /* 0x000000ff00067202 */ /* 0x000fc60000000f00 */
[----:B------:R-:W-:-:S03]  /*0740*/  UISETP.NE.AND UP0, UPT, UR7, URZ, UPT ;  /* 0x000000ff0700728c */ /* 0x000fc6000bf05270 */
[----:B------:R-:W-:Y:S08]  /*0750*/  BRA.U !UP1, `(.L_x_15) ;  /* 0x0000000509c87547 */ /* 0x000ff0000b800000 */
[----:B------:R-:W0:Y:S01]  /*0760*/  LDCU.64 UR4, c[0x0][0x380] ;  /* 0x00007000ff0477ac */ /* 0x000e220008000a00 */
[----:B------:R-:W-:Y:S01]  /*0770*/  MOV R5, RZ ;  /* 0x000000ff00057202 */ /* 0x000fe20000000f00 */
[----:B------:R-:W-:-:S04]  /*0780*/  ULOP3.LUT UR8, UR6, 0x7ffffff8, URZ, 0xc0, !UPT ;  /* 0x7ffffff806087892 */ /* 0x000fc8000f8ec0ff */
[----:B------:R-:W-:Y:S02]  /*0790*/  UIADD3 UR9, UPT, UPT, -UR8, URZ, URZ ;  /* 0x000000ff08097290 */ /* 0x000fe4000fffe1ff */
[----:B------:R-:W-:Y:S01]  /*07a0*/  MOV R6, UR8 ;  /* 0x0000000800067c02 */ /* 0x000fe20008000f00 */
[----:B0-----:R-:W-:-:S04]  /*07b0*/  UIADD3 UR4, UP1, UPT, UR4, 0x10, URZ ;  /* 0x0000001004047890 */ /* 0x001fc8000ff3e0ff */
[----:B------:R-:W-:Y:S02]  /*07c0*/  UIADD3.X UR5, UPT, UPT, URZ, UR5, URZ, UP1, !UPT ;  /* 0x00000005ff057290 */ /* 0x000fe40008ffe4ff */
[----:B------:R-:W-:-:S04]  /*07d0*/  MOV R9, UR4 ;  /* 0x0000000400097c02 */ /* 0x000fc80008000f00 */
[----:B------:R-:W-:-:S07]  /*07e0*/  MOV R10, UR5 ;  /* 0x00000005000a7c02 */ /* 0x000fce0008000f00 */
.L_x_16:
[----:B0-----:R-:W-:Y:S02]  /*07f0*/  MOV R2, R9 ;  /* 0x0000000900027202 */ /* 0x001fe40000000f00 */
[----:B------:R-:W-:-:S05]  /*0800*/  MOV R3, R10 ;  /* 0x0000000a00037202 */ /* 0x000fca0000000f00 */
[----:B------:R-:W2:Y:S04]  /*0810*/  LDG.E R7, desc[UR10][R2.64+-0x10] ;  /* 0xfffff00a02077981 */ /* 0x000ea8000c1e1900 */
[----:B------:R-:W3:Y:S04]  /*0820*/  LDG.E R9, desc[UR10][R2.64+-0xc] ;  /* 0xfffff40a02097981 */ /* 0x000ee8000c1e1900 */
[----:B------:R-:W4:Y:S04]  /*0830*/  LDG.E R15, desc[UR10][R2.64+-0x8] ;  /* 0xfffff80a020f7981 */ /* 0x000f28000c1e1900 */
[----:B------:R-:W4:Y:S04]  /*0840*/  LDG.E R25, desc[UR10][R2.64+-0x4] ;  /* 0xfffffc0a02197981 */ /* 0x000f28000c1e1900 */
[----:B------:R-:W4:Y:S04]  /*0850*/  LDG.E R11, desc[UR10][R2.64] ;  /* 0x0000000a020b7981 */ /* 0x000f28000c1e1900 */
[----:B------:R-:W4:Y:S04]  /*0860*/  LDG.E R21, desc[UR10][R2.64+0x4] ;  /* 0x0000040a02157981 */ /* 0x000f28000c1e1900 */
[----:B------:R-:W4:Y:S04]  /*0870*/  LDG.E R19, desc[UR10][R2.64+0x8] ;  /* 0x0000080a02137981 */ /* 0x000f28000c1e1900 */
[----:B------:R-:W4:Y:S01]  /*0880*/  LDG.E R17, desc[UR10][R2.64+0xc] ;  /* 0x00000c0a02117981 */ /* 0x000f22000c1e1900 */
[----:B------:R-:W-:Y:S01]  /*0890*/  HFMA2 R13, -RZ, RZ, 0.96630859375, -0.0022525787353515625 ;  /* 0x3bbb989dff0d7431 */ /* 0x000fe200000001ff */
[----:B------:R-:W-:Y:S01]  /*08a0*/  MOV R14, 0x437c0000 ;  /* 0x437c0000000e7802 */ /* 0x000fe20000000f00 */
[----:B------:R-:W-:-:S04]  /*08b0*/  UIADD3 UR9, UPT, UPT, UR9, 0x8, URZ ;  /* 0x0000000809097890 */ /* 0x000fc8000fffe0ff */
[----:B------:R-:W-:Y:S01]  /*08c0*/  UISETP.NE.AND UP1, UPT, UR9, URZ, UPT ;  /* 0x000000ff0900728c */ /* 0x000fe2000bf25270 */
[----:B--2--5:R-:W-:-:S04]  /*08d0*/  FADD R10, R7, -R4 ;  /* 0x80000004070a7221 */ /* 0x024fc80000000000 */
[----:B------:R-:W-:Y:S01]  /*08e0*/  FFMA.SAT R7, R10, R13, 0.5 ;  /* 0x3f0000000a077423 */ /* 0x000fe2000000200d */
[----:B---3--:R-:W-:-:S03]  /*08f0*/  FADD R12, R9, -R4 ;  /* 0x80000004090c7221 */ /* 0x008fc60000000000 */
[-C--:B------:R-:W-:Y:S01]  /*0900*/  FFMA.RM R8, R7, R14.reuse, 12582913 ;  /* 0x4b40000107087423 */ /* 0x080fe2000000400e */
[-C--:B------:R-:W-:Y:S01]  /*0910*/  FFMA.SAT R7, R12, R13.reuse, 0.5 ;  /* 0x3f0000000c077423 */ /* 0x080fe2000000200d */
[--C-:B----4-:R-:W-:Y:S02]  /*0920*/  FADD R16, R15, -R4.reuse ;  /* 0x800000040f107221 */ /* 0x110fe40000000000 */
[----:B------:R-:W-:Y:S01]  /*0930*/  FADD R9, R8, -12583039 ;  /* 0xcb40007f08097421 */ /* 0x000fe20000000000 */
[-C--:B------:R-:W-:Y:S01]  /*0940*/  FFMA.RM R7, R7, R14.reuse, 12582913 ;  /* 0x4b40000107077423 */ /* 0x080fe2000000400e */
[-C--:B------:R-:W-:Y:S01]  /*0950*/  FFMA.SAT R23, R16, R13.reuse, 0.5 ;  /* 0x3f00000010177423 */ /* 0x080fe2000000200d */
[--C-:B------:R-:W-:Y:S01]  /*0960*/  FADD R18, R25, -R4.reuse ;  /* 0x8000000419127221 */ /* 0x100fe20000000000 */
[----:B------:R-:W-:Y:S01]  /*0970*/  FFMA R9, R10, 1.4426950216293334961, -R9 ;  /* 0x3fb8aa3b0a097823 */ /* 0x000fe20000000809 */
[----:B------:R-:W-:Y:S01]  /*0980*/  FADD R15, R7, -12583039 ;  /* 0xcb40007f070f7421 */ /* 0x000fe20000000000 */
[--C-:B------:R-:W-:Y:S01]  /*0990*/  FADD R20, R11, -R4.reuse ;  /* 0x800000040b147221 */ /* 0x100fe20000000000 */
[-C--:B------:R-:W-:Y:S01]  /*09a0*/  FFMA.SAT R25, R18, R13.reuse, 0.5 ;  /* 0x3f00000012197423 */ /* 0x080fe2000000200d */
[----:B------:R-:W-:Y:S01]  /*09b0*/  FFMA R10, R10, 1.925963033500011079e-08, R9 ;  /* 0x32a570600a0a7823 */ /* 0x000fe20000000009 */
[C---:B------:R-:W-:Y:S01]  /*09c0*/  FFMA R15, R12.reuse, 1.4426950216293334961, -R15 ;  /* 0x3fb8aa3b0c0f7823 */ /* 0x040fe2000000080f */
[-C--:B------:R-:W-:Y:S01]  /*09d0*/  FFMA.RM R9, R23, R14.reuse, 12582913 ;  /* 0x4b40000117097423 */ /* 0x080fe2000000400e */
[-C--:B------:R-:W-:Y:S01]  /*09e0*/  FFMA.RM R11, R25, R14.reuse, 12582913 ;  /* 0x4b400001190b7423 */ /* 0x080fe2000000400e */
[--C-:B------:R-:W-:Y:S01]  /*09f0*/  FADD R22, R21, -R4.reuse ;  /* 0x8000000415167221 */ /* 0x100fe20000000000 */
[----:B------:R-:W-:Y:S01]  /*0a00*/  FFMA R12, R12, 1.925963033500011079e-08, R15 ;  /* 0x32a570600c0c7823 */ /* 0x000fe2000000000f */
[----:B------:R-:W-:Y:S01]  /*0a10*/  FADD R23, R9, -12583039 ;  /* 0xcb40007f09177421 */ /* 0x000fe20000000000 */
[-C--:B------:R-:W-:Y:S01]  /*0a20*/  FFMA.SAT R15, R20, R13.reuse, 0.5 ;  /* 0x3f000000140f7423 */ /* 0x080fe2000000200d */
[----:B------:R-:W-:Y:S01]  /*0a30*/  FADD R25, R11, -12583039 ;  /* 0xcb40007f0b197421 */ /* 0x000fe20000000000 */
[--C-:B------:R-:W-:Y:S01]  /*0a40*/  FADD R24, R19, -R4.reuse ;  /* 0x8000000413187221 */ /* 0x100fe20000000000 */
[----:B------:R-:W-:Y:S01]  /*0a50*/  FFMA R23, R16, 1.4426950216293334961, -R23 ;  /* 0x3fb8aa3b10177823 */ /* 0x000fe20000000817 */
[-C--:B------:R-:W-:Y:S01]  /*0a60*/  FFMA.RM R15, R15, R14.reuse, 12582913 ;  /* 0x4b4000010f0f7423 */ /* 0x080fe2000000400e */
[----:B------:R-:W-:Y:S01]  /*0a70*/  FFMA R25, R18, 1.4426950216293334961, -R25 ;  /* 0x3fb8aa3b12197823 */ /* 0x000fe20000000819 */
[----:B------:R-:W-:Y:S01]  /*0a80*/  FADD R26, R17, -R4 ;  /* 0x80000004111a7221 */ /* 0x000fe20000000000 */
[----:B------:R-:W-:Y:S01]  /*0a90*/  FFMA R16, R16, 1.925963033500011079e-08, R23 ;  /* 0x32a5706010107823 */ /* 0x000fe20000000017 */
[----:B------:R-:W-:Y:S01]  /*0aa0*/  FADD R21, R15, -12583039 ;  /* 0xcb40007f0f157421 */ /* 0x000fe20000000000 */
[-C--:B------:R-:W-:Y:S01]  /*0ab0*/  FFMA.SAT R23, R22, R13.reuse, 0.5 ;  /* 0x3f00000016177423 */ /* 0x080fe2000000200d */
[----:B------:R-:W0:Y:S01]  /*0ac0*/  MUFU.EX2 R10, R10 ;  /* 0x0000000a000a7308 */ /* 0x000e220000000800 */
[----:B------:R-:W-:Y:S01]  /*0ad0*/  FFMA R18, R18, 1.925963033500011079e-08, R25 ;  /* 0x32a5706012127823 */ /* 0x000fe20000000019 */
[----:B------:R-:W-:Y:S01]  /*0ae0*/  FFMA R21, R20, 1.4426950216293334961, -R21 ;  /* 0x3fb8aa3b14157823 */ /* 0x000fe20000000815 */
[-C--:B------:R-:W-:Y:S01]  /*0af0*/  FFMA.RM R19, R23, R14.reuse, 12582913 ;  /* 0x4b40000117137423 */ /* 0x080fe2000000400e */
[-C--:B------:R-:W-:Y:S01]  /*0b00*/  FFMA.SAT R25, R24, R13.reuse, 0.5 ;  /* 0x3f00000018197423 */ /* 0x080fe2000000200d */
[----:B------:R-:W-:Y:S01]  /*0b10*/  FFMA.SAT R27, R26, R13, 0.5 ;  /* 0x3f0000001a1b7423 */ /* 0x000fe2000000200d */
[----:B------:R-:W-:Y:S01]  /*0b20*/  FFMA R23, R20, 1.925963033500011079e-08, R21 ;  /* 0x32a5706014177823 */ /* 0x000fe20000000015 */
[----:B------:R-:W-:Y:S01]  /*0b30*/  FADD R21, R19, -12583039 ;  /* 0xcb40007f13157421 */ /* 0x000fe20000000000 */
[----:B------:R-:W1:Y:S01]  /*0b40*/  MUFU.EX2 R12, R12 ;  /* 0x0000000c000c7308 */ /* 0x000e620000000800 */
[-C--:B------:R-:W-:Y:S01]  /*0b50*/  FFMA.RM R20, R25, R14.reuse, 12582913 ;  /* 0x4b40000119147423 */ /* 0x080fe2000000400e */
[----:B------:R-:W-:Y:S01]  /*0b60*/  FFMA.RM R14, R27, R14, 12582913 ;  /* 0x4b4000011b0e7423 */ /* 0x000fe2000000400e */
[----:B------:R-:W-:Y:S01]  /*0b70*/  FFMA R21, R22, 1.4426950216293334961, -R21 ;  /* 0x3fb8aa3b16157823 */ /* 0x000fe20000000815 */
[----:B------:R-:W-:Y:S01]  /*0b80*/  SHF.L.U32 R7, R7, 0x17, RZ ;  /* 0x0000001707077819 */ /* 0x000fe200000006ff */
[----:B------:R-:W-:Y:S01]  /*0b90*/  FADD R25, R20, -12583039 ;  /* 0xcb40007f14197421 */ /* 0x000fe20000000000 */
[----:B------:R-:W-:Y:S01]  /*0ba0*/  FADD R27, R14, -12583039 ;  /* 0xcb40007f0e1b7421 */ /* 0x000fe20000000000 */
[----:B------:R-:W-:Y:S01]  /*0bb0*/  FFMA R13, R22, 1.925963033500011079e-08, R21 ;  /* 0x32a57060160d7823 */ /* 0x000fe20000000015 */
[----:B------:R-:W-:Y:S01]  /*0bc0*/  SHF.L.U32 R21, R8, 0x17, RZ ;  /* 0x0000001708157819 */ /* 0x000fe200000006ff */
[----:B------:R-:W-:Y:S01]  /*0bd0*/  FFMA R25, R24, 1.4426950216293334961, -R25 ;  /* 0x3fb8aa3b18197823 */ /* 0x000fe20000000819 */
[----:B------:R-:W-:Y:S01]  /*0be0*/  FFMA R27, R26, 1.4426950216293334961, -R27 ;  /* 0x3fb8aa3b1a1b7823 */ /* 0x000fe2000000081b */
[----:B------:R-:W2:Y:S01]  /*0bf0*/  MUFU.EX2 R16, R16 ;  /* 0x0000001000107308 */ /* 0x000ea20000000800 */
[----:B------:R-:W-:Y:S01]  /*0c00*/  SHF.L.U32 R9, R9, 0x17, RZ ;  /* 0x0000001709097819 */ /* 0x000fe200000006ff */
[----:B0-----:R-:W-:Y:S01]  /*0c10*/  FMUL R10, R21, R10 ;  /* 0x0000000a150a7220 */ /* 0x001fe20000400000 */
[----:B------:R-:W-:Y:S01]  /*0c20*/  FFMA R25, R24, 1.925963033500011079e-08, R25 ;  /* 0x32a5706018197823 */ /* 0x000fe20000000019 */
[----:B------:R-:W-:Y:S01]  /*0c30*/  FFMA R27, R26, 1.925963033500011079e-08, R27 ;  /* 0x32a570601a1b7823 */ /* 0x000fe2000000001b */
[----:B------:R-:W-:Y:S01]  /*0c40*/  SHF.L.U32 R11, R11, 0x17, RZ ;  /* 0x000000170b0b7819 */ /* 0x000fe200000006ff */
[----:B-1----:R-:W-:Y:S01]  /*0c50*/  FMUL R12, R7, R12 ;  /* 0x0000000c070c7220 */ /* 0x002fe20000400000 */
[----:B------:R-:W-:Y:S01]  /*0c60*/  FADD R7, R10, R5 ;  /* 0x000000050a077221 */ /* 0x000fe20000000000 */
[----:B------:R-:W0:Y:S01]  /*0c70*/  MUFU.EX2 R18, R18 ;  /* 0x0000001200127308 */ /* 0x000e220000000800 */
[----:B------:R-:W-:Y:S01]  /*0c80*/  SHF.L.U32 R22, R19, 0x17, RZ ;  /* 0x0000001713167819 */ /* 0x000fe200000006ff */
[----:B------:R-:W-:Y:S01]  /*0c90*/  STG.E desc[UR10][R2.64+-0x10], R10 ;  /* 0xfffff00a02007986 */ /* 0x000fe2000c10190a */
[----:B------:R-:W-:Y:S01]  /*0ca0*/  SHF.L.U32 R14, R14, 0x17, RZ ;  /* 0x000000170e0e7819 */ /* 0x000fe200000006ff */
[----:B------:R-:W-:-:S02]  /*0cb0*/  FADD R7, R7, R12 ;  /* 0x0000000c07077221 */ /* 0x000fc40000000000 */
[----:B------:R-:W-:Y:S02]  /*0cc0*/  STG.E desc[UR10][R2.64+-0xc], R12 ;  /* 0xfffff40c02007986 */ /* 0x000fe4000c10190a */
[----:B------:R-:W1:Y:S01]  /*0cd0*/  MUFU.EX2 R17, R23 ;  /* 0x0000001700117308 */ /* 0x000e620000000800 */
[----:B--2---:R-:W-:Y:S01]  /*0ce0*/  FMUL R9, R9, R16 ;  /* 0x0000001009097220 */ /* 0x004fe20000400000 */
[----:B------:R-:W-:Y:S02]  /*0cf0*/  SHF.L.U32 R16, R15, 0x17, RZ ;  /* 0x000000170f107819 */ /* 0x000fe400000006ff */
[----:B------:R-:W-:Y:S01]  /*0d00*/  SHF.L.U32 R15, R20, 0x17, RZ ;  /* 0x00000017140f7819 */ /* 0x000fe200000006ff */
[----:B------:R-:W-:Y:S01]  /*0d10*/  FADD R7, R7, R9 ;  /* 0x0000000907077221 */ /* 0x000fe20000000000 */
[----:B------:R2:W-:Y:S02]  /*0d20*/  STG.E desc[UR10][R2.64+-0x8], R9 ;  /* 0xfffff80902007986 */ /* 0x0005e4000c10190a */
[----:B------:R-:W3:Y:S01]  /*0d30*/  MUFU.EX2 R13, R13 ;  /* 0x0000000d000d7308 */ /* 0x000ee20000000800 */
[----:B0-----:R-:W-:-:S04]  /*0d40*/  FMUL R11, R11, R18 ;  /* 0x000000120b0b7220 */ /* 0x001fc80000400000 */
[----:B------:R-:W-:Y:S01]  /*0d50*/  FADD R7, R7, R11 ;  /* 0x0000000b07077221 */ /* 0x000fe20000000000 */
[----:B------:R0:W-:Y:S02]  /*0d60*/  STG.E desc[UR10][R2.64+-0x4], R11 ;  /* 0xfffffc0b02007986 */ /* 0x0001e4000c10190a */
[----:B------:R-:W4:Y:S01]  /*0d70*/  MUFU.EX2 R8, R25 ;  /* 0x0000001900087308 */ /* 0x000f220000000800 */
[----:B-1----:R-:W-:Y:S01]  /*0d80*/  FMUL R16, R16, R17 ;  /* 0x0000001110107220 */ /* 0x002fe20000400000 */
[----:B--2---:R-:W-:-:S03]  /*0d90*/  IADD3 R9, P0, PT, R2, 0x20, RZ ;  /* 0x0000002002097810 */ /* 0x004fc60007f1e0ff */
[----:B------:R-:W-:Y:S01]  /*0da0*/  FADD R7, R7, R16 ;  /* 0x0000001007077221 */ /* 0x000fe20000000000 */
[----:B------:R0:W-:Y:S01]  /*0db0*/  STG.E desc[UR10][R2.64], R16 ;  /* 0x0000001002007986 */ /* 0x0001e2000c10190a */
[----:B------:R-:W-:Y:S01]  /*0dc0*/  IADD3.X R10, PT, PT, RZ, R3, RZ, P0, !PT ;  /* 0x00000003ff0a7210 */ /* 0x000fe200007fe4ff */
[----:B------:R-:W1:Y:S01]  /*0dd0*/  MUFU.EX2 R5, R27 ;  /* 0x0000001b00057308 */ /* 0x000e620000000800 */
[----:B---3--:R-:W-:-:S04]  /*0de0*/  FMUL R13, R22, R13 ;  /* 0x0000000d160d7220 */ /* 0x008fc80000400000 */
[----:B------:R-:W-:Y:S01]  /*0df0*/  FADD R7, R7, R13 ;  /* 0x0000000d07077221 */ /* 0x000fe20000000000 */
[----:B------:R0:W-:Y:S01]  /*0e00*/  STG.E desc[UR10][R2.64+0x4], R13 ;  /* 0x0000040d02007986 */ /* 0x0001e2000c10190a */
[----:B----4-:R-:W-:-:S04]  /*0e10*/  FMUL R8, R15, R8 ;  /* 0x000000080f087220 */ /* 0x010fc80000400000 */
[----:B------:R-:W-:Y:S01]  /*0e20*/  FADD R7, R7, R8 ;  /* 0x0000000807077221 */ /* 0x000fe20000000000 */
[----:B------:R0:W-:Y:S01]  /*0e30*/  STG.E desc[UR10][R2.64+0x8], R8 ;  /* 0x0000080802007986 */ /* 0x0001e2000c10190a */
[----:B-1----:R-:W-:-:S04]  /*0e40*/  FMUL R14, R14, R5 ;  /* 0x000000050e0e7220 */ /* 0x002fc80000400000 */
[----:B------:R-:W-:Y:S01]  /*0e50*/  FADD R5, R7, R14 ;  /* 0x0000000e07057221 */ /* 0x000fe20000000000 */
[----:B------:R0:W-:Y:S01]  /*0e60*/  STG.E desc[UR10][R2.64+0xc], R14 ;  /* 0x00000c0e02007986 */ /* 0x0001e2000c10190a */
[----:B------:R-:W-:Y:S05]  /*0e70*/  BRA.U UP1, `(.L_x_16) ;  /* 0xfffffff9015c7547 */ /* 0x000fea000b83ffff */
.L_x_15:
[----:B------:R-:W-:Y:S05]  /*0e80*/  BRA.U !UP0, `(.L_x_14) ;  /* 0x0000000508b07547 */ /* 0x000fea000b800000 */
[----:B------:R-:W-:Y:S02]  /*0e90*/  UISETP.GE.U32.AND UP0, UPT, UR7, 0x4, UPT ;  /* 0x000000040700788c */ /* 0x000fe4000bf06070 */
[----:B------:R-:W-:-:S04]  /*0ea0*/  ULOP3.LUT UR5, UR6, 0x3, URZ, 0xc0, !UPT ;  /* 0x0000000306057892 */ /* 0x000fc8000f8ec0ff */
[----:B------:R-:W-:-:S03]  /*0eb0*/  UISETP.NE.AND UP1, UPT, UR5, URZ, UPT ;  /* 0x000000ff0500728c */ /* 0x000fc6000bf25270 */
[----:B------:R-:W-:Y:S08]  /*0ec0*/  BRA.U !UP0, `(.L_x_17) ;  /* 0x0000000108d47547 */ /* 0x000ff0000b800000 */
[----:B0-----:R-:W0:Y:S02]  /*0ed0*/  LDC.64 R2, c[0x0][0x380] ;  /* 0x0000e000ff027b82 */ /* 0x001e240000000a00 */
[----:B0-----:R-:W-:-:S05]  /*0ee0*/  IMAD.WIDE.U32 R2, R6, 0x4, R2 ;  /* 0x0000000406027825 */ /* 0x001fca00078e0002 */
[----:B------:R-:W2:Y:S04]  /*0ef0*/  LDG.E R7, desc[UR10][R2.64] ;  /* 0x0000000a02077981 */ /* 0x000ea8000c1e1900 */
[----:B------:R-:W3:Y:S04]  /*0f00*/  LDG.E R9, desc[UR10][R2.64+0x4] ;  /* 0x0000040a02097981 */ /* 0x000ee8000c1e1900 */
[----:B------:R-:W4:Y:S04]  /*0f10*/  LDG.E R17, desc[UR10][R2.64+0x8] ;  /* 0x0000080a02117981 */ /* 0x000f28000c1e1900 */
[----:B------:R-:W4:Y:S01]  /*0f20*/  LDG.E R19, desc[UR10][R2.64+0xc] ;  /* 0x00000c0a02137981 */ /* 0x000f22000c1e1900 */
[----:B------:R-:W-:Y:S01]  /*0f30*/  HFMA2 R16, -RZ, RZ, 0.96630859375, -0.0022525787353515625 ;  /* 0x3bbb989dff107431 */ /* 0x000fe200000001ff */
[----:B------:R-:W-:-:S02]  /*0f40*/  MOV R12, 0x437c0000 ;  /* 0x437c0000000c7802 */ /* 0x000fc40000000f00 */
[----:B------:R-:W-:Y:S01]  /*0f50*/  IADD3 R6, PT, PT, R6, 0x4, RZ ;  /* 0x0000000406067810 */ /* 0x000fe20007ffe0ff */
[----:B--2--5:R-:W-:-:S04]  /*0f60*/  FADD R10, R7, -R4 ;  /* 0x80000004070a7221 */ /* 0x024fc80000000000 */
[----:B------:R-:W-:Y:S01]  /*0f70*/  FFMA.SAT R7, R10, R16, 0.5 ;  /* 0x3f0000000a077423 */ /* 0x000fe20000002010 */
[----:B---3--:R-:W-:-:S03]  /*0f80*/  FADD R13, R9, -R4 ;  /* 0x80000004090d7221 */ /* 0x008fc60000000000 */
[----:B------:R-:W-:Y:S01]  /*0f90*/  FFMA.RM R7, R7, R12, 12582913 ;  /* 0x4b40000107077423 */ /* 0x000fe2000000400c */
[----:B------:R-:W-:Y:S01]  /*0fa0*/  FFMA.SAT R15, R13, R16, 0.5 ;  /* 0x3f0000000d0f7423 */ /* 0x000fe20000002010 */
[--C-:B----4-:R-:W-:Y:S02]  /*0fb0*/  FADD R9, R17, -R4.reuse ;  /* 0x8000000411097221 */ /* 0x110fe40000000000 */
[----:B------:R-:W-:Y:S01]  /*0fc0*/  FADD R11, R7, -12583039 ;  /* 0xcb40007f070b7421 */ /* 0x000fe20000000000 */
[----:B------:R-:W-:Y:S01]  /*0fd0*/  FFMA.RM R8, R15, R12, 12582913 ;  /* 0x4b4000010f087423 */ /* 0x000fe2000000400c */
[----:B------:R-:W-:Y:S01]  /*0fe0*/  FFMA.SAT R15, R9, R16, 0.5 ;  /* 0x3f000000090f7423 */ /* 0x000fe20000002010 */
[----:B------:R-:W-:Y:S01]  /*0ff0*/  FADD R19, R19, -R4 ;  /* 0x8000000413137221 */ /* 0x000fe20000000000 */
[----:B------:R-:W-:Y:S01]  /*1000*/  FFMA R11, R10, 1.4426950216293334961, -R11 ;  /* 0x3fb8aa3b0a0b7823 */ /* 0x000fe2000000080b */
[C---:B------:R-:W-:Y:S01]  /*1010*/  FADD R14, R8.reuse, -12583039 ;  /* 0xcb40007f080e7421 */ /* 0x040fe20000000000 */
[----:B------:R-:W-:-:S02]  /*1020*/  SHF.L.U32 R8, R8, 0x17, RZ ;  /* 0x0000001708087819 */ /* 0x000fc400000006ff */
[----:B------:R-:W-:Y:S01]  /*1030*/  FFMA R11, R10, 1.925963033500011079e-08, R11 ;  /* 0x32a570600a0b7823 */ /* 0x000fe2000000000b */
[----:B------:R-:W-:Y:S01]  /*1040*/  FFMA.RM R10, R15, R12, 12582913 ;  /* 0x4b4000010f0a7423 */ /* 0x000fe2000000400c */
[----:B------:R-:W-:Y:S01]  /*1050*/  FFMA.SAT R15, R19, R16, 0.5 ;  /* 0x3f000000130f7423 */ /* 0x000fe20000002010 */
[----:B------:R-:W-:Y:S02]  /*1060*/  FFMA R14, R13, 1.4426950216293334961, -R14 ;  /* 0x3fb8aa3b0d0e7823 */ /* 0x000fe4000000080e */
[C---:B------:R-:W-:Y:S01]  /*1070*/  FADD R16, R10.reuse, -12583039 ;  /* 0xcb40007f0a107421 */ /* 0x040fe20000000000 */
[----:B------:R-:W-:Y:S01]  /*1080*/  FFMA.RM R15, R15, R12, 12582913 ;  /* 0x4b4000010f0f7423 */ /* 0x000fe2000000400c */
[----:B------:R-:W-:Y:S01]  /*1090*/  FFMA R14, R13, 1.925963033500011079e-08, R14 ;  /* 0x32a570600d0e7823 */ /* 0x000fe2000000000e */
[----:B------:R-:W0:Y:S01]  /*10a0*/  MUFU.EX2 R11, R11 ;  /* 0x0000000b000b7308 */ /* 0x000e220000000800 */
[----:B------:R-:W-:Y:S01]  /*10b0*/  FFMA R16, R9, 1.4426950216293334961, -R16 ;  /* 0x3fb8aa3b09107823 */ /* 0x000fe20000000810 */
[----:B------:R-:W-:Y:S01]  /*10c0*/  FADD R12, R15, -12583039 ;  /* 0xcb40007f0f0c7421 */ /* 0x000fe20000000000 */
[----:B------:R-:W-:-:S02]  /*10d0*/  SHF.L.U32 R10, R10, 0x17, RZ ;  /* 0x000000170a0a7819 */ /* 0x000fc400000006ff */
[----:B------:R-:W-:Y:S01]  /*10e0*/  FFMA R16, R9, 1.925963033500011079e-08, R16 ;  /* 0x32a5706009107823 */ /* 0x000fe20000000010 */
[----:B------:R-:W-:Y:S01]  /*10f0*/  FFMA R12, R19, 1.4426950216293334961, -R12 ;  /* 0x3fb8aa3b130c7823 */ /* 0x000fe2000000080c */
[----:B------:R-:W-:Y:S01]  /*1100*/  SHF.L.U32 R15, R15, 0x17, RZ ;  /* 0x000000170f0f7819 */ /* 0x000fe200000006ff */
[----:B------:R-:W1:Y:S02]  /*1110*/  MUFU.EX2 R13, R14 ;  /* 0x0000000e000d7308 */ /* 0x000e640000000800 */
[----:B------:R-:W-:Y:S01]  /*1120*/  FFMA R19, R19, 1.925963033500011079e-08, R12 ;  /* 0x32a5706013137823 */ /* 0x000fe2000000000c */
[----:B------:R-:W-:-:S05]  /*1130*/  SHF.L.U32 R12, R7, 0x17, RZ ;  /* 0x00000017070c7819 */ /* 0x000fca00000006ff */
[----:B------:R-:W2:Y:S01]  /*1140*/  MUFU.EX2 R9, R16 ;  /* 0x0000001000097308 */ /* 0x000ea20000000800 */
[----:B0-----:R-:W-:-:S04]  /*1150*/  FMUL R11, R12, R11 ;  /* 0x0000000b0c0b7220 */ /* 0x001fc80000400000 */
[----:B------:R-:W-:Y:S01]  /*1160*/  FADD R5, R5, R11 ;  /* 0x0000000b05057221 */ /* 0x000fe20000000000 */
[----:B------:R3:W-:Y:S02]  /*1170*/  STG.E desc[UR10][R2.64], R11 ;  /* 0x0000000b02007986 */ /* 0x0007e4000c10190a */
[----:B------:R-:W0:Y:S01]  /*1180*/  MUFU.EX2 R18, R19 ;  /* 0x0000001300127308 */ /* 0x000e220000000800 */
[----:B-1----:R-:W-:-:S04]  /*1190*/  FMUL R8, R8, R13 ;  /* 0x0000000d08087220 */ /* 0x002fc80000400000 */
[----:B------:R-:W-:Y:S01]  /*11a0*/  FADD R5, R5, R8 ;  /* 0x0000000805057221 */ /* 0x000fe20000000000 */
[----:B------:R3:W-:Y:S01]  /*11b0*/  STG.E desc[UR10][R2.64+0x4], R8 ;  /* 0x0000040802007986 */ /* 0x0007e2000c10190a */
[----:B--2---:R-:W-:-:S04]  /*11c0*/  FMUL R9, R10, R9 ;  /* 0x000000090a097220 */ /* 0x004fc80000400000 */
[----:B------:R-:W-:Y:S01]  /*11d0*/  FADD R5, R5, R9 ;  /* 0x0000000905057221 */ /* 0x000fe20000000000 */
[----:B------:R3:W-:Y:S01]  /*11e0*/  STG.E desc[UR10][R2.64+0x8], R9 ;  /* 0x0000080902007986 */ /* 0x0007e2000c10190a */
[----:B0-----:R-:W-:-:S04]  /*11f0*/  FMUL R15, R15, R18 ;  /* 0x000000120f0f7220 */ /* 0x001fc80000400000 */
[----:B------:R-:W-:Y:S01]  /*1200*/  FADD R5, R5, R15 ;  /* 0x0000000f05057221 */ /* 0x000fe20000000000 */
[----:B------:R3:W-:Y:S06]  /*1210*/  STG.E desc[UR10][R2.64+0xc], R15 ;  /* 0x00000c0f02007986 */ /* 0x0007ec000c10190a */
.L_x_17:
[----:B------:R-:W-:Y:S05]  /*1220*/  BRA.U !UP1, `(.L_x_14) ;  /* 0x0000000109c87547 */ /* 0x000fea000b800000 */
[----:B------:R-:W-:Y:S02]  /*1230*/  UISETP.NE.AND UP0, UPT, UR5, 0x1, UPT ;  /* 0x000000010500788c */ /* 0x000fe4000bf05270 */
[----:B------:R-:W-:-:S04]  /*1240*/  ULOP3.LUT UR4, UR6, 0x1, URZ, 0xc0, !UPT ;  /* 0x0000000106047892 */ /* 0x000fc8000f8ec0ff */
[----:B------:R-:W-:-:S03]  /*1250*/  UISETP.NE.U32.AND UP1, UPT, UR4, 0x1, UPT ;  /* 0x000000010400788c */ /* 0x000fc6000bf25070 */
[----:B------:R-:W-:Y:S08]  /*1260*/  BRA.U !UP0, `(.L_x_18) ;  /* 0x0000000108747547 */ /* 0x000ff0000b800000 */
[----:B0--3--:R-:W0:Y:S02]  /*1270*/  LDC.64 R2, c[0x0][0x380] ;  /* 0x0000e000ff027b82 */ /* 0x009e240000000a00 */
[----:B0-----:R-:W-:-:S05]  /*1280*/  IMAD.WIDE.U32 R2, R6, 0x4, R2 ;  /* 0x0000000406027825 */ /* 0x001fca00078e0002 */
[----:B------:R-:W2:Y:S04]  /*1290*/  LDG.E R9, desc[UR10][R2.64+0x4] ;  /* 0x0000040a02097981 */ /* 0x000ea8000c1e1900 */
[----:B------:R-:W3:Y:S01]  /*12a0*/  LDG.E R7, desc[UR10][R2.64] ;  /* 0x0000000a02077981 */ /* 0x000ee2000c1e1900 */
[----:B------:R-:W-:Y:S01]  /*12b0*/  HFMA2 R10, -RZ, RZ, 0.96630859375, -0.0022525787353515625 ;  /* 0x3bbb989dff0a7431 */ /* 0x000fe200000001ff */
[----:B------:R-:W-:Y:S02]  /*12c0*/  MOV R12, 0x437c0000 ;  /* 0x437c0000000c7802 */ /* 0x000fe40000000f00 */
[----:B------:R-:W-:Y:S01]  /*12d0*/  IADD3 R6, PT, PT, R6, 0x2, RZ ;  /* 0x0000000206067810 */ /* 0x000fe20007ffe0ff */
[--C-:B--2--5:R-:W-:Y:S01]  /*12e0*/  FADD R9, R9, -R4.reuse ;  /* 0x8000000409097221 */ /* 0x124fe20000000000 */
[----:B---3--:R-:W-:-:S03]  /*12f0*/  FADD R7, R7, -R4 ;  /* 0x8000000407077221 */ /* 0x008fc60000000000 */
[-C--:B------:R-:W-:Y:S01]  /*1300*/  FFMA.SAT R11, R9, R10.reuse, 0.5 ;  /* 0x3f000000090b7423 */ /* 0x080fe2000000200a */
[----:B------:R-:W-:-:S03]  /*1310*/  FFMA.SAT R8, R7, R10, 0.5 ;  /* 0x3f00000007087423 */ /* 0x000fc6000000200a */
[-C--:B------:R-:W-:Y:S01]  /*1320*/  FFMA.RM R11, R11, R12.reuse, 12582913 ;  /* 0x4b4000010b0b7423 */ /* 0x080fe2000000400c */
[----:B------:R-:W-:-:S03]  /*1330*/  FFMA.RM R8, R8, R12, 12582913 ;  /* 0x4b40000108087423 */ /* 0x000fc6000000400c */
[----:B------:R-:W-:Y:S01]  /*1340*/  FADD R12, R11, -12583039 ;  /* 0xcb40007f0b0c7421 */ /* 0x000fe20000000000 */
[----:B------:R-:W-:-:S03]  /*1350*/  FADD R10, R8, -12583039 ;  /* 0xcb40007f080a7421 */ /* 0x000fc60000000000 */
[----:B------:R-:W-:Y:S01]  /*1360*/  FFMA R12, R9, 1.4426950216293334961, -R12 ;  /* 0x3fb8aa3b090c7823 */ /* 0x000fe2000000080c */
[----:B------:R-:W-:-:S03]  /*1370*/  FFMA R10, R7, 1.4426950216293334961, -R10 ;  /* 0x3fb8aa3b070a7823 */ /* 0x000fc6000000080a */
[----:B------:R-:W-:Y:S01]  /*1380*/  FFMA R12, R9, 1.925963033500011079e-08, R12 ;  /* 0x32a57060090c7823 */ /* 0x000fe2000000000c */
[----:B------:R-:W-:-:S05]  /*1390*/  FFMA R10, R7, 1.925963033500011079e-08, R10 ;  /* 0x32a57060070a7823 */ /* 0x000fca000000000a */
[----:B------:R-:W0:Y:S08]  /*13a0*/  MUFU.EX2 R12, R12 ;  /* 0x0000000c000c7308 */ /* 0x000e300000000800 */
[----:B------:R-:W1:Y:S01]  /*13b0*/  MUFU.EX2 R7, R10 ;  /* 0x0000000a00077308 */ /* 0x000e620000000800 */
[----:B------:R-:W-:Y:S02]  /*13c0*/  SHF.L.U32 R8, R8, 0x17, RZ ;  /* 0x0000001708087819 */ /* 0x000fe400000006ff */
[----:B------:R-:W-:-:S05]  /*13d0*/  SHF.L.U32 R11, R11, 0x17, RZ ;  /* 0x000000170b0b7819 */ /* 0x000fca00000006ff */
[----:B0-----:R-:W-:Y:S01]  /*13e0*/  FMUL R11, R11, R12 ;  /* 0x0000000c0b0b7220 */ /* 0x001fe20000400000 */
[----:B-1----:R-:W-:-:S04]  /*13f0*/  FMUL R7, R8, R7 ;  /* 0x0000000708077220 */ /* 0x002fc80000400000 */
[----:B------:R1:W-:Y:S04]  /*1400*/  STG.E desc[UR10][R2.64+0x4], R11 ;  /* 0x0000040b02007986 */ /* 0x0003e8000c10190a */
[----:B------:R1:W-:Y:S01]  /*1410*/  STG.E desc[UR10][R2.64], R7 ;  /* 0x0000000702007986 */ /* 0x0003e2000c10190a */
[----:B------:R-:W-:-:S04]  /*1420*/  FADD R5, R5, R7 ;  /* 0x0000000705057221 */ /* 0x000fc80000000000 */
[----:B------:R-:W-:-:S07]  /*1430*/  FADD R5, R5, R11 ;  /* 0x0000000b05057221 */ /* 0x000fce0000000000 */
.L_x_18:
[----:B------:R-:W-:Y:S05]  /*1440*/  BRA.U UP1, `(.L_x_14) ;  /* 0x0000000101407547 */ /* 0x000fea000b800000 */
[----:B01-3--:R-:W0:Y:S02]  /*1450*/  LDC.64 R2, c[0x0][0x380] ;  /* 0x0000e000ff027b82 */ /* 0x00be240000000a00 */
[----:B0-----:R-:W-:-:S05]  /*1460*/  IMAD.WIDE.U32 R6, R6, 0x4, R2 ;  /* 0x0000000406067825 */ /* 0x001fca00078e0002 */
[----:B------:R-:W2:Y:S01]  /*1470*/  LDG.E R3, desc[UR10][R6.64] ;  /* 0x0000000a06037981 */ /* 0x000ea2000c1e1900 */
[----:B------:R-:W-:Y:S01]  /*1480*/  HFMA2 R2, -RZ, RZ, 0.96630859375, -0.0022525787353515625 ;  /* 0x3bbb989dff027431 */ /* 0x000fe200000001ff */
[----:B------:R-:W-:Y:S01]  /*1490*/  MOV R9, 0x437c0000 ;  /* 0x437c000000097802 */ /* 0x000fe20000000f00 */
[----:B--2--5:R-:W-:-:S04]  /*14a0*/  FADD R3, R3, -R4 ;  /* 0x8000000403037221 */ /* 0x024fc80000000000 */
[----:B------:R-:W-:-:S04]  /*14b0*/  FFMA.SAT R2, R3, R2, 0.5 ;  /* 0x3f00000003027423 */ /* 0x000fc80000002002 */
[----:B------:R-:W-:-:S04]  /*14c0*/  FFMA.RM R2, R2, R9, 12582913 ;  /* 0x4b40000102027423 */ /* 0x000fc80000004009 */
[C---:B------:R-:W-:Y:S01]  /*14d0*/  FADD R4, R2.reuse, -12583039 ;  /* 0xcb40007f02047421 */ /* 0x040fe20000000000 */
[----:B------:R-:W-:-:S03]  /*14e0*/  SHF.L.U32 R2, R2, 0x17, RZ ;  /* 0x0000001702027819 */ /* 0x000fc600000006ff */
[----:B------:R-:W-:-:S04]  /*14f0*/  FFMA R4, R3, 1.4426950216293334961, -R4 ;  /* 0x3fb8aa3b03047823 */ /* 0x000fc80000000804 */
[----:B------:R-:W-:-:S04]  /*1500*/  FFMA R4, R3, 1.925963033500011079e-08, R4 ;  /* 0x32a5706003047823 */ /* 0x000fc80000000004 */
[----:B------:R-:W0:Y:S02]  /*1510*/  MUFU.EX2 R3, R4 ;  /* 0x0000000400037308 */ /* 0x000e240000000800 */
[----:B0-----:R-:W-:-:S04]  /*1520*/  FMUL R2, R2, R3 ;  /* 0x0000000302027220 */ /* 0x001fc80000400000 */
[----:B------:R-:W-:Y:S01]  /*1530*/  FADD R5, R5, R2 ;  /* 0x0000000205057221 */ /* 0x000fe20000000000 */
[----:B------:R2:W-:Y:S06]  /*1540*/  STG.E desc[UR10][R6.64], R2 ;  /* 0x0000000206007986 */ /* 0x0005ec000c10190a */
.L_x_14:
[----:B-12---:R-:W1:Y:S02]  /*1550*/  LDC.64 R6, c[0x0][0x380] ;  /* 0x0000e000ff067b82 */ /* 0x006e640000000a00 */
[----:B-1----:R-:W-:-:S05]  /*1560*/  IMAD.WIDE R6, R0, 0x4, R6 ;  /* 0x0000000400067825 */ /* 0x002fca00078e0206 */
[----:B------:R-:W2:Y:S01]  /*1570*/  LDG.E R0, desc[UR10][R6.64] ;  /* 0x0000000a06007981 */ /* 0x000ea2000c1e1900 */
[----:B0--3--:R-:W0:Y:S01]  /*1580*/  MUFU.RCP R2, R5 ;  /* 0x0000000500027308 */ /* 0x009e220000001000 */
[----:B------:R-:W-:Y:S01]  /*1590*/  BSSY.RECONVERGENT B0, `(.L_x_19) ;  /* 0x000000c000007945 */ /* 0x000fe20003800200 */
[----:B0-----:R-:W-:-:S04]  /*15a0*/  FFMA R3, R2, -R5, 1 ;  /* 0x3f80000002037423 */ /* 0x001fc80000000805 */
[----:B------:R-:W-:Y:S02]  /*15b0*/  FFMA R3, R2, R3, R2 ;  /* 0x0000000302037223 */ /* 0x000fe40000000002 */
[----:B--2---:R-:W0:Y:S02]  /*15c0*/  FCHK P0, R0, R5 ;  /* 0x0000000500007302 */ /* 0x004e240000000000 */
[----:B------:R-:W-:-:S04]  /*15d0*/  FFMA R2, R0, R3, RZ ;  /* 0x0000000300027223 */ /* 0x000fc800000000ff */
[----:B-----5:R-:W-:-:S04]  /*15e0*/  FFMA R4, R2, -R5, R0 ;  /* 0x8000000502047223 */ /* 0x020fc80000000000 */
[----:B------:R-:W-:Y:S01]  /*15f0*/  FFMA R3, R3, R4, R2 ;  /* 0x0000000403037223 */ /* 0x000fe20000000002 */
[----:B0-----:R-:W-:Y:S06]  /*1600*/  @!P0 BRA `(.L_x_20) ;  /* 0x0000000000108947 */ /* 0x001fec0003800000 */
[----:B------:R-:W-:Y:S02]  /*1610*/  MOV R3, R5 ;  /* 0x0000000500037202 */ /* 0x000fe40000000f00 */
[----:B------:R-:W-:-:S07]  /*1620*/  MOV R2, 0x1640 ;  /* 0x0000164000027802 */ /* 0x000fce0000000f00 */
[----:B------:R-:W-:Y:S05]  /*1630*/  CALL.REL.NOINC `($__internal_0_$__cuda_sm3x_div_rn_noftz_f32_slowpath) ;  /* 0x0000000000107944 */ /* 0x000fea0003c00000 */
[----:B------:R-:W-:-:S07]  /*1640*/  MOV R3, R0 ;  /* 0x0000000000037202 */ /* 0x000fce0000000f00 */
.L_x_20:
[----:B------:R-:W-:Y:S05]  /*1650*/  BSYNC.RECONVERGENT B0 ;  /* 0x0000000000007941 */ /* 0x000fea0003800200 */
.L_x_19:
[----:B------:R-:W-:Y:S01]  /*1660*/  STG.E desc[UR10][R6.64], R3 ;  /* 0x0000000306007986 */ /* 0x000fe2000c10190a */
[----:B------:R-:W-:Y:S05]  /*1670*/  EXIT ;  /* 0x000000000000794d */ /* 0x000fea0003800000 */
        .weak           $__internal_0_$__cuda_sm3x_div_rn_noftz_f32_slowpath
        .type           $__internal_0_$__cuda_sm3x_div_rn_noftz_f32_slowpath,@function
        .size           $__internal_0_$__cuda_sm3x_div_rn_noftz_f32_slowpath,(.L_x_42 - $__internal_0_$__cuda_sm3x_div_rn_noftz_f32_slowpath)
$__internal_0_$__cuda_sm3x_div_rn_noftz_f32_slowpath:
[----:B------:R-:W-:Y:S01]  /*1680*/  SHF.R.U32.HI R5, RZ, 0x17, R3 ;  /* 0x00000017ff057819 */ /* 0x000fe20000011603 */
[----:B------:R-:W-:Y:S01]  /*1690*/  BSSY.RECONVERGENT B1, `(.L_x_21) ;  /* 0x0000063000017945 */ /* 0x000fe20003800200 */
[----:B------:R-:W-:Y:S02]  /*16a0*/  SHF.R.U32.HI R4, RZ, 0x17, R0 ;  /* 0x00000017ff047819 */ /* 0x000fe40000011600 */
[----:B------:R-:W-:Y:S02]  /*16b0*/  LOP3.LUT R13, R5, 0xff, RZ, 0xc0, !PT ;  /* 0x000000ff050d7812 */ /* 0x000fe400078ec0ff */
[----:B------:R-:W-:Y:S02]  /*16c0*/  LOP3.LUT R4, R4, 0xff, RZ, 0xc0, !PT ;  /* 0x000000ff04047812 */ /* 0x000fe400078ec0ff */
[----:B------:R-:W-:Y:S02]  /*16d0*/  IADD3 R10, PT, PT, R13, -0x1, RZ ;  /* 0xffffffff0d0a7810 */ /* 0x000fe40007ffe0ff */
[----:B------:R-:W-:-:S02]  /*16e0*/  IADD3 R9, PT, PT, R4, -0x1, RZ ;  /* 0xffffffff04097810 */ /* 0x000fc40007ffe0ff */
[----:B------:R-:W-:Y:S02]  /*16f0*/  ISETP.GT.U32.AND P0, PT, R10, 0xfd, PT ;  /* 0x000000fd0a00780c */ /* 0x000fe40003f04070 */
[----:B------:R-:W-:Y:S02]  /*1700*/  MOV R5, R0 ;  /* 0x0000000000057202 */ /* 0x000fe40000000f00 */
[----:B------:R-:W-:-:S13]  /*1710*/  ISETP.GT.U32.OR P0, PT, R9, 0xfd, P0 ;  /* 0x000000fd0900780c */ /* 0x000fda0000704470 */
[----:B------:R-:W-:Y:S01]  /*1720*/  @!P0 MOV R8, RZ ;  /* 0x000000ff00088202 */ /* 0x000fe20000000f00 */
[----:B------:R-:W-:Y:S06]  /*1730*/  @!P0 BRA `(.L_x_22) ;  /* 0x00000000005c8947 */ /* 0x000fec0003800000 */
[----:B------:R-:W-:Y:S02]  /*1740*/  FSETP.GTU.FTZ.AND P1, PT, |R3|, +INF , PT ;  /* 0x7f8000000300780b */ /* 0x000fe40003f3c200 */
[----:B------:R-:W-:-:S04]  /*1750*/  FSETP.GTU.FTZ.AND P0, PT, |R0|, +INF , PT ;  /* 0x7f8000000000780b */ /* 0x000fc80003f1c200 */
[----:B------:R-:W-:-:S13]  /*1760*/  PLOP3.LUT P0, PT, P0, P1, PT, 0xf8, 0x8f ;  /* 0x00000000008f781c */ /* 0x000fda0000703f70 */
[----:B------:R-:W-:Y:S05]  /*1770*/  @P0 BRA `(.L_x_23) ;  /* 0x00000004004c0947 */ /* 0x000fea0003800000 */
[----:B------:R-:W-:-:S13]  /*1780*/  LOP3.LUT P0, RZ, R3, 0x7fffffff, R5, 0xc8, !PT ;  /* 0x7fffffff03ff7812 */ /* 0x000fda000780c805 */
[----:B------:R-:W-:Y:S05]  /*1790*/  @!P0 BRA `(.L_x_24) ;  /* 0x00000004003c8947 */ /* 0x000fea0003800000 */
[C---:B------:R-:W-:Y:S02]  /*17a0*/  FSETP.NEU.FTZ.AND P2, PT, |R0|.reuse, +INF , PT ;  /* 0x7f8000000000780b */ /* 0x040fe40003f5d200 */
[----:B------:R-:W-:Y:S02]  /*17b0*/  FSETP.NEU.FTZ.AND P1, PT, |R3|, +INF , PT ;  /* 0x7f8000000300780b */ /* 0x000fe40003f3d200 */
[----:B------:R-:W-:-:S11]  /*17c0*/  FSETP.NEU.FTZ.AND P0, PT, |R0|, +INF , PT ;  /* 0x7f8000000000780b */ /* 0x000fd60003f1d200 */
[----:B------:R-:W-:Y:S05]  /*17d0*/  @!P1 BRA !P2, `(.L_x_24) ;  /* 0x00000004002c9947 */ /* 0x000fea0005000000 */
[----:B------:R-:W-:-:S04]  /*17e0*/  LOP3.LUT P2, RZ, R5, 0x7fffffff, RZ, 0xc0, !PT ;  /* 0x7fffffff05ff7812 */ /* 0x000fc8000784c0ff */
[----:B------:R-:W-:-:S13]  /*17f0*/  PLOP3.LUT P1, PT, P1, P2, PT, 0x2f, 0xf2 ;  /* 0x0000000000f2781c */ /* 0x000fda0000f24577 */
[----:B------:R-:W-:Y:S05]  /*1800*/  @P1 BRA `(.L_x_25) ;  /* 0x0000000400181947 */ /* 0x000fea0003800000 */
[----:B------:R-:W-:-:S04]  /*1810*/  LOP3.LUT P1, RZ, R3, 0x7fffffff, RZ, 0xc0, !PT ;  /* 0x7fffffff03ff7812 */ /* 0x000fc8000782c0ff */
[----:B------:R-:W-:-:S13]  /*1820*/  PLOP3.LUT P0, PT, P0, P1, PT, 0x2f, 0xf2 ;  /* 0x0000000000f2781c */ /* 0x000fda0000702577 */
[----:B------:R-:W-:Y:S05]  /*1830*/  @P0 BRA `(.L_x_26) ;  /* 0x0000000400000947 */ /* 0x000fea0003800000 */
[----:B------:R-:W-:Y:S02]  /*1840*/  ISETP.GE.AND P0, PT, R9, RZ, PT ;  /* 0x000000ff0900720c */ /* 0x000fe40003f06270 */
[----:B------:R-:W-:-:S11]  /*1850*/  ISETP.GE.AND P1, PT, R10, RZ, PT ;  /* 0x000000ff0a00720c */ /* 0x000fd60003f26270 */
[----:B------:R-:W-:Y:S01]  /*1860*/  @P0 MOV R8, RZ ;  /* 0x000000ff00080202 */ /* 0x000fe20000000f00 */
[----:B------:R-:W-:Y:S01]  /*1870*/  @!P0 FFMA R5, R0, 1.84467440737095516160e+19, RZ ;  /* 0x5f80000000058823 */ /* 0x000fe200000000ff */
[----:B------:R-:W-:Y:S01]  /*1880*/  @!P0 MOV R8, 0xffffffc0 ;  /* 0xffffffc000088802 */ /* 0x000fe20000000f00 */
[----:B------:R-:W-:-:S03]  /*1890*/  @!P1 FFMA R3, R3, 1.84467440737095516160e+19, RZ ;  /* 0x5f80000003039823 */ /* 0x000fc600000000ff */
[----:B------:R-:W-:-:S07]  /*18a0*/  @!P1 IADD3 R8, PT, PT, R8, 0x40, RZ ;  /* 0x0000004008089810 */ /* 0x000fce0007ffe0ff */
.L_x_22:
[----:B------:R-:W-:Y:S01]  /*18b0*/  LEA R0, R13, 0xc0800000, 0x17 ;  /* 0xc08000000d007811 */ /* 0x000fe200078eb8ff */
[----:B------:R-:W-:Y:S01]  /*18c0*/  BSSY.RECONVERGENT B2, `(.L_x_27) ;  /* 0x0000036000027945 */ /* 0x000fe20003800200 */
[----:B------:R-:W-:Y:S02]  /*18d0*/  IADD3 R4, PT, PT, R4, -0x7f, RZ ;  /* 0xffffff8104047810 */ /* 0x000fe40007ffe0ff */
[----:B------:R-:W-:-:S03]  /*18e0*/  IADD3 R3, PT, PT, -R0, R3, RZ ;  /* 0x0000000300037210 */ /* 0x000fc60007ffe1ff */
[----:B------:R-:W-:Y:S01]  /*18f0*/  IMAD R0, R4, -0x800000, R5 ;  /* 0xff80000004007824 */ /* 0x000fe200078e0205 */
[----:B------:R-:W0:Y:S01]  /*1900*/  MUFU.RCP R9, R3 ;  /* 0x0000000300097308 */ /* 0x000e220000001000 */
[----:B------:R-:W-:-:S04]  /*1910*/  FADD.FTZ R11, -R3, -RZ ;  /* 0x800000ff030b7221 */ /* 0x000fc80000010100 */
[----:B0-----:R-:W-:-:S04]  /*1920*/  FFMA R10, R9, R11, 1 ;  /* 0x3f800000090a7423 */ /* 0x001fc8000000000b */
[----:B------:R-:W-:-:S04]  /*1930*/  FFMA R12, R9, R10, R9 ;  /* 0x0000000a090c7223 */ /* 0x000fc80000000009 */
[----:B------:R-:W-:-:S04]  /*1940*/  FFMA R5, R0, R12, RZ ;  /* 0x0000000c00057223 */ /* 0x000fc800000000ff */
[----:B------:R-:W-:-:S04]  /*1950*/  FFMA R10, R11, R5, R0 ;  /* 0x000000050b0a7223 */ /* 0x000fc80000000000 */
[----:B------:R-:W-:Y:S01]  /*1960*/  FFMA R9, R12, R10, R5 ;  /* 0x0000000a0c097223 */ /* 0x000fe20000000005 */
[----:B------:R-:W-:-:S03]  /*1970*/  IADD3 R5, PT, PT, R4, 0x7f, -R13 ;  /* 0x0000007f04057810 */ /* 0x000fc60007ffe80d */
[----:B------:R-:W-:Y:S01]  /*1980*/  FFMA R10, R11, R9, R0 ;  /* 0x000000090b0a7223 */ /* 0x000fe20000000000 */
[----:B------:R-:W-:-:S03]  /*1990*/  IADD3 R5, PT, PT, R5, R8, RZ ;  /* 0x0000000805057210 */ /* 0x000fc60007ffe0ff */
[----:B------:R-:W-:-:S05]  /*19a0*/  FFMA R0, R12, R10, R9 ;  /* 0x0000000a0c007223 */ /* 0x000fca0000000009 */
[----:B------:R-:W-:-:S04]  /*19b0*/  SHF.R.U32.HI R3, RZ, 0x17, R0 ;  /* 0x00000017ff037819 */ /* 0x000fc80000011600 */
[----:B------:R-:W-:-:S04]  /*19c0*/  LOP3.LUT R3, R3, 0xff, RZ, 0xc0, !PT ;  /* 0x000000ff03037812 */ /* 0x000fc800078ec0ff */
[----:B------:R-:W-:-:S04]  /*19d0*/  IADD3 R11, PT, PT, R3, R5, RZ ;  /* 0x00000005030b7210 */ /* 0x000fc80007ffe0ff */
[----:B------:R-:W-:-:S04]  /*19e0*/  IADD3 R3, PT, PT, R11, -0x1, RZ ;  /* 0xffffffff0b037810 */ /* 0x000fc80007ffe0ff */
[----:B------:R-:W-:-:S13]  /*19f0*/  ISETP.GE.U32.AND P0, PT, R3, 0xfe, PT ;  /* 0x000000fe0300780c */ /* 0x000fda0003f06070 */
[----:B------:R-:W-:Y:S05]  /*1a00*/  @!P0 BRA `(.L_x_28) ;  /* 0x0000000000808947 */ /* 0x000fea0003800000 */
[----:B------:R-:W-:-:S13]  /*1a10*/  ISETP.GT.AND P0, PT, R11, 0xfe, PT ;  /* 0x000000fe0b00780c */ /* 0x000fda0003f04270 */
[----:B------:R-:W-:Y:S05]  /*1a20*/  @P0 BRA `(.L_x_29) ;  /* 0x00000000006c0947 */ /* 0x000fea0003800000 */
[----:B------:R-:W-:-:S13]  /*1a30*/  ISETP.GE.AND P0, PT, R11, 0x1, PT ;  /* 0x000000010b00780c */ /* 0x000fda0003f06270 */
[----:B------:R-:W-:Y:S05]  /*1a40*/  @P0 BRA `(.L_x_30) ;  /* 0x0000000000740947 */ /* 0x000fea0003800000 */
[----:B------:R-:W-:Y:S02]  /*1a50*/  ISETP.GE.AND P0, PT, R11, -0x18, PT ;  /* 0xffffffe80b00780c */ /* 0x000fe40003f06270 */
[----:B------:R-:W-:-:S11]  /*1a60*/  LOP3.LUT R0, R0, 0x80000000, RZ, 0xc0, !PT ;  /* 0x8000000000007812 */ /* 0x000fd600078ec0ff */
[----:B------:R-:W-:Y:S05]  /*1a70*/  @!P0 BRA `(.L_x_30) ;  /* 0x0000000000688947 */ /* 0x000fea0003800000 */
[CCC-:B------:R-:W-:Y:S01]  /*1a80*/  FFMA.RZ R3, R12.reuse, R10.reuse, R9.reuse ;  /* 0x0000000a0c037223 */ /* 0x1c0fe2000000c009 */
[C---:B------:R-:W-:Y:S01]  /*1a90*/  IADD3 R8, PT, PT, R11.reuse, 0x20, RZ ;  /* 0x000000200b087810 */ /* 0x040fe20007ffe0ff */
[CCC-:B------:R-:W-:Y:S01]  /*1aa0*/  FFMA.RM R4, R12.reuse, R10.reuse, R9.reuse ;  /* 0x0000000a0c047223 */ /* 0x1c0fe20000004009 */
[----:B------:R-:W-:Y:S02]  /*1ab0*/  ISETP.NE.AND P2, PT, R11, RZ, PT ;  /* 0x000000ff0b00720c */ /* 0x000fe40003f45270 */
[----:B------:R-:W-:Y:S01]  /*1ac0*/  LOP3.LUT R5, R3, 0x7fffff, RZ, 0xc0, !PT ;  /* 0x007fffff03057812 */ /* 0x000fe200078ec0ff */
[----:B------:R-:W-:Y:S01]  /*1ad0*/  FFMA.RP R3, R12, R10, R9 ;  /* 0x0000000a0c037223 */ /* 0x000fe20000008009 */
[----:B------:R-:W-:Y:S02]  /*1ae0*/  ISETP.NE.AND P1, PT, R11, RZ, PT ;  /* 0x000000ff0b00720c */ /* 0x000fe40003f25270 */
[----:B------:R-:W-:Y:S02]  /*1af0*/  LOP3.LUT R5, R5, 0x800000, RZ, 0xfc, !PT ;  /* 0x0080000005057812 */ /* 0x000fe400078efcff */
[----:B------:R-:W-:-:S02]  /*1b00*/  IADD3 R9, PT, PT, -R11, RZ, RZ ;  /* 0x000000ff0b097210 */ /* 0x000fc40007ffe1ff */
[----:B------:R-:W-:Y:S02]  /*1b10*/  SHF.L.U32 R8, R5, R8, RZ ;  /* 0x0000000805087219 */ /* 0x000fe400000006ff */
[----:B------:R-:W-:Y:S02]  /*1b20*/  FSETP.NEU.FTZ.AND P0, PT, R3, R4, PT ;  /* 0x000000040300720b */ /* 0x000fe40003f1d000 */
[----:B------:R-:W-:Y:S02]  /*1b30*/  SEL R4, R9, RZ, P2 ;  /* 0x000000ff09047207 */ /* 0x000fe40001000000 */
[----:B------:R-:W-:Y:S02]  /*1b40*/  ISETP.NE.AND P1, PT, R8, RZ, P1 ;  /* 0x000000ff0800720c */ /* 0x000fe40000f25270 */
[----:B------:R-:W-:Y:S02]  /*1b50*/  SHF.R.U32.HI R4, RZ, R4, R5 ;  /* 0x00000004ff047219 */ /* 0x000fe40000011605 */
[----:B------:R-:W-:-:S02]  /*1b60*/  PLOP3.LUT P0, PT, P0, P1, PT, 0xf8, 0x8f ;  /* 0x00000000008f781c */ /* 0x000fc40000703f70 */
[----:B------:R-:W-:Y:S02]  /*1b70*/  SHF.R.U32.HI R8, RZ, 0x1, R4 ;  /* 0x00000001ff087819 */ /* 0x000fe40000011604 */
[----:B------:R-:W-:-:S04]  /*1b80*/  SEL R3, RZ, 0x1, !P0 ;  /* 0x00000001ff037807 */ /* 0x000fc80004000000 */
[----:B------:R-:W-:-:S04]  /*1b90*/  LOP3.LUT R3, R3, 0x1, R8, 0xf8, !PT ;  /* 0x0000000103037812 */ /* 0x000fc800078ef808 */
[----:B------:R-:W-:-:S04]  /*1ba0*/  LOP3.LUT R3, R3, R4, RZ, 0xc0, !PT ;  /* 0x0000000403037212 */ /* 0x000fc800078ec0ff */
[----:B------:R-:W-:-:S04]  /*1bb0*/  IADD3 R3, PT, PT, R8, R3, RZ ;  /* 0x0000000308037210 */ /* 0x000fc80007ffe0ff */
[----:B------:R-:W-:Y:S01]  /*1bc0*/  LOP3.LUT R0, R3, R0, RZ, 0xfc, !PT ;  /* 0x0000000003007212 */ /* 0x000fe200078efcff */
[----:B------:R-:W-:Y:S06]  /*1bd0*/  BRA `(.L_x_30) ;  /* 0x0000000000107947 */ /* 0x000fec0003800000 */
.L_x_29:
[----:B------:R-:W-:-:S04]  /*1be0*/  LOP3.LUT R0, R0, 0x80000000, RZ, 0xc0, !PT ;  /* 0x8000000000007812 */ /* 0x000fc800078ec0ff */
[----:B------:R-:W-:Y:S01]  /*1bf0*/  LOP3.LUT R0, R0, 0x7f800000, RZ, 0xfc, !PT ;  /* 0x7f80000000007812 */ /* 0x000fe200078efcff */
[----:B------:R-:W-:Y:S06]  /*1c00*/  BRA `(.L_x_30) ;  /* 0x0000000000047947 */ /* 0x000fec0003800000 */
.L_x_28:
[----:B------:R-:W-:-:S07]  /*1c10*/  LEA R0, R5, R0, 0x17 ;  /* 0x0000000005007211 */ /* 0x000fce00078eb8ff */
.L_x_30:
[----:B------:R-:W-:Y:S05]  /*1c20*/  BSYNC.RECONVERGENT B2 ;  /* 0x0000000000027941 */ /* 0x000fea0003800200 */
.L_x_27:
[----:B------:R-:W-:Y:S05]  /*1c30*/  BRA `(.L_x_31) ;  /* 0x0000000000207947 */ /* 0x000fea0003800000 */
.L_x_26:
[----:B------:R-:W-:-:S04]  /*1c40*/  LOP3.LUT R0, R3, 0x80000000, R5, 0x48, !PT ;  /* 0x8000000003007812 */ /* 0x000fc800078e4805 */
[----:B------:R-:W-:Y:S01]  /*1c50*/  LOP3.LUT R0, R0, 0x7f800000, RZ, 0xfc, !PT ;  /* 0x7f80000000007812 */ /* 0x000fe200078efcff */
[----:B------:R-:W-:Y:S06]  /*1c60*/  BRA `(.L_x_31) ;  /* 0x0000000000147947 */ /* 0x000fec0003800000 */
.L_x_25:
[----:B------:R-:W-:Y:S01]  /*1c70*/  LOP3.LUT R0, R3, 0x80000000, R5, 0x48, !PT ;  /* 0x8000000003007812 */ /* 0x000fe200078e4805 */
[----:B------:R-:W-:Y:S06]  /*1c80*/  BRA `(.L_x_31) ;  /* 0x00000000000c7947 */ /* 0x000fec0003800000 */
.L_x_24:
[----:B------:R-:W0:Y:S01]  /*1c90*/  MUFU.RSQ R0, -QNAN ;  /* 0xffc0000000007908 */ /* 0x000e220000001400 */
[----:B------:R-:W-:Y:S05]  /*1ca0*/  BRA `(.L_x_31) ;  /* 0x0000000000047947 */ /* 0x000fea0003800000 */
.L_x_23:
[----:B------:R-:W-:-:S07]  /*1cb0*/  FADD.FTZ R0, R0, R3 ;  /* 0x0000000300007221 */ /* 0x000fce0000010000 */
.L_x_31:
[----:B------:R-:W-:Y:S05]  /*1cc0*/  BSYNC.RECONVERGENT B1 ;  /* 0x0000000000017941 */ /* 0x000fea0003800200 */
.L_x_21:
[----:B------:R-:W-:-:S04]  /*1cd0*/  HFMA2 R3, -RZ, RZ, 0, 0 ;  /* 0x00000000ff037431 */ /* 0x000fc800000001ff */
[----:B0-----:R-:W-:Y:S05]  /*1ce0*/  RET.REL.NODEC R2 `(_Z24apply_activation_softmaxPfii) ;  /* 0xffffffe002c47950 */ /* 0x001fea0003c3ffff */
.L_x_32:
        /* <DEDUP_REMOVED lines=9> */
.L_x_42:


//--------------------- .text._Z21apply_activation_tanhPfi --------------------------
	.section	.text._Z21apply_activation_tanhPfi,"ax",@progbits
	.align	128
        .global         _Z21apply_activation_tanhPfi
        .type           _Z21apply_activation_tanhPfi,@function
        .size           _Z21apply_activation_tanhPfi,(.L_x_46 - _Z21apply_activation_tanhPfi)
        .other          _Z21apply_activation_tanhPfi,@"STO_CUDA_ENTRY STV_DEFAULT"
_Z21apply_activation_tanhPfi:
.text._Z21apply_activation_tanhPfi:
        /* <DEDUP_REMOVED lines=10> */
[----:B0-----:R-:W-:-:S05]  /*00a0*/  IMAD.WIDE R2, R5, 0x4, R2 ;  /* 0x0000000405027825 */ /* 0x001fca00078e0202 */
[----:B-1----:R-:W2:Y:S01]  /*00b0*/  LDG.E R4, desc[UR4][R2.64] ;  /* 0x0000000402047981 */ /* 0x002ea2000c1e1900 */
[----:B------:R-:W-:Y:S01]  /*00c0*/  HFMA2 R8, -RZ, RZ, 1.125, -9232 ;  /* 0x3c80f082ff087431 */ /* 0x000fe200000001ff */
[----:B------:R-:W-:Y:S01]  /*00d0*/  MOV R6, 0x3f800000 ;  /* 0x3f80000000067802 */ /* 0x000fe20000000f00 */
[C---:B--2---:R-:W-:Y:S01]  /*00e0*/  FMUL R0, |R4|.reuse, 2.8853900432586669922 ;  /* 0x4038aa3b04007820 */ /* 0x044fe20000400200 */
[C---:B------:R-:W-:Y:S01]  /*00f0*/  FMUL R9, R4.reuse, R4 ;  /* 0x0000000404097220 */ /* 0x040fe20000400000 */
[C---:B------:R-:W-:Y:S02]  /*0100*/  FSETP.GE.AND P1, PT, |R4|.reuse, 0.60000002384185791016, PT ;  /* 0x3f19999a0400780b */ /* 0x040fe40003f26200 */
[----:B------:R-:W-:Y:S01]  /*0110*/  FSETP.GE.AND P0, PT, |R4|, 9.010913848876953125, PT ;  /* 0x41102cb40400780b */ /* 0x000fe20003f06200 */
[C---:B------:R-:W-:Y:S01]  /*0120*/  FFMA R8, R9.reuse, R8, -0.052303962409496307373 ;  /* 0xbd563cae09087423 */ /* 0x040fe20000000008 */
[----:B------:R-:W0:Y:S03]  /*0130*/  MUFU.EX2 R0, R0 ;  /* 0x0000000000007308 */ /* 0x000e260000000800 */
[----:B------:R-:W-:Y:S01]  /*0140*/  FFMA R8, R9, R8, 0.1331529766321182251 ;  /* 0x3e08594109087423 */ /* 0x000fe20000000008 */
[----:B0-----:R-:W-:-:S03]  /*0150*/  FADD R5, R0, 1 ;  /* 0x3f80000000057421 */ /* 0x001fc60000000000 */
[----:B------:R-:W-:-:S04]  /*0160*/  FFMA R0, R9, R8, -0.33332768082618713379 ;  /* 0xbeaaa9ed09007423 */ /* 0x000fc80000000008 */
[----:B------:R-:W-:Y:S01]  /*0170*/  FFMA R9, R9, R0, RZ ;  /* 0x0000000009097223 */ /* 0x000fe200000000ff */
[----:B------:R-:W0:Y:S02]  /*0180*/  MUFU.RCP R5, R5 ;  /* 0x0000000500057308 */ /* 0x000e240000001000 */
[----:B0-----:R-:W-:-:S05]  /*0190*/  FFMA R6, R5, -2, R6 ;  /* 0xc000000005067823 */ /* 0x001fca0000000006 */
[----:B------:R-:W-:-:S04]  /*01a0*/  FSEL R7, R6, 1, !P0 ;  /* 0x3f80000006077808 */ /* 0x000fc80004000000 */
[--C-:B------:R-:W-:Y:S01]  /*01b0*/  LOP3.LUT R7, R7, 0x80000000, R4.reuse, 0xb8, !PT ;  /* 0x8000000007077812 */ /* 0x100fe200078eb804 */
[----:B------:R-:W-:-:S05]  /*01c0*/  @!P1 FFMA R7, R4, R9, R4 ;  /* 0x0000000904079223 */ /* 0x000fca0000000004 */
[----:B------:R-:W-:Y:S01]  /*01d0*/  STG.E desc[UR4][R2.64], R7 ;  /* 0x0000000702007986 */ /* 0x000fe2000c101904 */
[----:B------:R-:W-:Y:S05]  /*01e0*/  EXIT ;  /* 0x000000000000794d */ /* 0x000fea0003800000 */
.L_x_33:
        /* <DEDUP_REMOVED lines=9> */
.L_x_46:


//--------------------- .text._Z11subsample2DPfS_iiii --------------------------
	.section	.text._Z11subsample2DPfS_iiii,"ax",@progbits
	.align	128
        .global         _Z11subsample2DPfS_iiii
        .type           _Z11subsample2DPfS_iiii,@function
        .size           _Z11subsample2DPfS_iiii,(.L_x_47 - _Z11subsample2DPfS_iiii)
        .other          _Z11subsample2DPfS_iiii,@"STO_CUDA_ENTRY STV_DEFAULT"
_Z11subsample2DPfS_iiii:
.text._Z11subsample2DPfS_iiii:
[----:B------:R-:W-:Y:S01]  /*0000*/  LDC R1, c[0x0][0x37c] ;  /* 0x0000df00ff017b82 */ /* 0x000fe20000000800 */
[----:B------:R-:W0:Y:S07]  /*0010*/  S2R R3, SR_TID.Y ;  /* 0x0000000000037919 */ /* 0x000e2e0000002200 */
[----:B------:R-:W0:Y:S01]  /*0020*/  S2UR UR4, SR_CTAID.Y ;  /* 0x00000000000479c3 */ /* 0x000e220000002600 */
[----:B------:R-:W1:Y:S01]  /*0030*/  LDCU.64 UR6, c[0x0][0x398] ;  /* 0x00007300ff0677ac */ /* 0x000e620008000a00 */
[----:B------:R-:W2:Y:S06]  /*0040*/  S2R R5, SR_TID.X ;  /* 0x0000000000057919 */ /* 0x000eac0000002100 */
[----:B------:R-:W0:Y:S08]  /*0050*/  LDC R0, c[0x0][0x364] ;  /* 0x0000d900ff007b82 */ /* 0x000e300000000800 */
[----:B------:R-:W2:Y:S08]  /*0060*/  S2UR UR5, SR_CTAID.X ;  /* 0x00000000000579c3 */ /* 0x000eb00000002500 */
[----:B------:R-:W2:Y:S01]  /*0070*/  LDC R8, c[0x0][0x360] ;  /* 0x0000d800ff087b82 */ /* 0x000ea20000000800 */
[----:B0-----:R-:W-:-:S05]  /*0080*/  IMAD R0, R0, UR4, R3 ;  /* 0x0000000400007c24 */ /* 0x001fca000f8e0203 */
[----:B-1----:R-:W-:Y:S01]  /*0090*/  ISETP.GE.AND P0, PT, R0, UR7, PT ;  /* 0x0000000700007c0c */ /* 0x002fe2000bf06270 */
[----:B--2---:R-:W-:-:S05]  /*00a0*/  IMAD R8, R8, UR5, R5 ;  /* 0x0000000508087c24 */ /* 0x004fca000f8e0205 */
[----:B------:R-:W-:-:S13]  /*00b0*/  ISETP.GE.OR P0, PT, R8, UR6, P0 ;  /* 0x0000000608007c0c */ /* 0x000fda0008706670 */
[----:B------:R-:W-:Y:S05]  /*00c0*/  @P0 EXIT ;  /* 0x000000000000094d */ /* 0x000fea0003800000 */
[----:B------:R-:W0:Y:S01]  /*00d0*/  S2R R11, SR_CTAID.Z ;  /* 0x00000000000b7919 */ /* 0x000e220000002700 */
[----:B------:R-:W0:Y:S01]  /*00e0*/  LDC.64 R6, c[0x0][0x390] ;  /* 0x0000e400ff067b82 */ /* 0x000e220000000a00 */
[----:B------:R-:W1:Y:S01]  /*00f0*/  LDCU.64 UR4, c[0x0][0x358] ;  /* 0x00006b00ff0477ac */ /* 0x000e620008000a00 */
[----:B------:R-:W-:Y:S02]  /*0100*/  SHF.L.U32 R4, R0, 0x1, RZ ;  /* 0x0000000100047819 */ /* 0x000fe400000006ff */
[----:B------:R-:W-:-:S04]  /*0110*/  SHF.L.U32 R5, R8, 0x1, RZ ;  /* 0x0000000108057819 */ /* 0x000fc800000006ff */
[----:B------:R-:W2:Y:S01]  /*0120*/  LDC.64 R2, c[0x0][0x380] ;  /* 0x0000e000ff027b82 */ /* 0x000ea20000000a00 */
[----:B0-----:R-:W-:-:S04]  /*0130*/  IMAD R4, R11, R7, R4 ;  /* 0x000000070b047224 */ /* 0x001fc800078e0204 */
[----:B------:R-:W-:-:S04]  /*0140*/  IMAD R5, R4, R6, R5 ;  /* 0x0000000604057224 */ /* 0x000fc800078e0205 */
[----:B--2---:R-:W-:-:S05]  /*0150*/  IMAD.WIDE R2, R5, 0x4, R2 ;  /* 0x0000000405027825 */ /* 0x004fca00078e0202 */
[----:B-1----:R-:W2:Y:S01]  /*0160*/  LDG.E R9, desc[UR4][R2.64] ;  /* 0x0000000402097981 */ /* 0x002ea2000c1e1900 */
[----:B------:R-:W-:Y:S02]  /*0170*/  IMAD.WIDE R4, R6, 0x4, R2 ;  /* 0x0000000406047825 */ /* 0x000fe400078e0202 */
[----:B------:R-:W0:Y:S01]  /*0180*/  LDC.64 R6, c[0x0][0x388] ;  /* 0x0000e200ff067b82 */ /* 0x000e220000000a00 */
[----:B------:R-:W3:Y:S04]  /*0190*/  LDG.E R10, desc[UR4][R2.64+0x4] ;  /* 0x00000404020a7981 */ /* 0x000ee8000c1e1900 */
[----:B------:R-:W4:Y:S04]  /*01a0*/  LDG.E R12, desc[UR4][R4.64] ;  /* 0x00000004040c7981 */ /* 0x000f28000c1e1900 */
[----:B------:R-:W5:Y:S01]  /*01b0*/  LDG.E R14, desc[UR4][R4.64+0x4] ;  /* 0x00000404040e7981 */ /* 0x000f62000c1e1900 */
[----:B------:R-:W-:-:S04]  /*01c0*/  IMAD R11, R11, UR7, R0 ;  /* 0x000000070b0b7c24 */ /* 0x000fc8000f8e0200 */
[----:B------:R-:W-:-:S04]  /*01d0*/  IMAD R11, R11, UR6, R8 ;  /* 0x000000060b0b7c24 */ /* 0x000fc8000f8e0208 */
[----:B0-----:R-:W-:-:S04]  /*01e0*/  IMAD.WIDE R6, R11, 0x4, R6 ;  /* 0x000000040b067825 */ /* 0x001fc800078e0206 */
[----:B--2---:R-:W-:-:S04]  /*01f0*/  FADD R9, RZ, R9 ;  /* 0x00000009ff097221 */ /* 0x004fc80000000000 */
[----:B---3--:R-:W-:-:S04]  /*0200*/  FADD R9, R9, R10 ;  /* 0x0000000a09097221 */ /* 0x008fc80000000000 */
[----:B----4-:R-:W-:-:S04]  /*0210*/  FADD R9, R9, R12 ;  /* 0x0000000c09097221 */ /* 0x010fc80000000000 */
[----:B-----5:R-:W-:-:S04]  /*0220*/  FADD R9, R9, R14 ;  /* 0x0000000e09097221 */ /* 0x020fc80000000000 */
[----:B------:R-:W-:-:S05]  /*0230*/  FMUL R9, R9, 0.25 ;  /* 0x3e80000009097820 */ /* 0x000fca0000400000 */
[----:B------:R-:W-:Y:S01]  /*0240*/  STG.E desc[UR4][R6.64], R9 ;  /* 0x0000000906007986 */ /* 0x000fe2000c101904 */
[----:B------:R-:W-:Y:S05]  /*0250*/  EXIT ;  /* 0x000000000000794d */ /* 0x000fea0003800000 */
.L_x_34:
        /* <DEDUP_REMOVED lines=10> */
.L_x_47:


//--------------------- .text._Z11convolve_2DPfS_S_ --------------------------
	.section	.text._Z11convolve_2DPfS_S_,"ax",@progbits
	.align	128
        .global         _Z11convolve_2DPfS_S_
        .type           _Z11convolve_2DPfS_S_,@function
        .size           _Z11convolve_2DPfS_S_,(.L_x_48 - _Z11convolve_2DPfS_S_)
        .other          _Z11convolve_2DPfS_S_,@"STO_CUDA_ENTRY STV_DEFAULT"
_Z11convolve_2DPfS_S_:
.text._Z11convolve_2DPfS_S_:
[----:B------:R-:W-:Y:S01]  /*0000*/  LDC R1, c[0x0][0x37c] ;  /* 0x0000df00ff017b82 */ /* 0x000fe20000000800 */
[----:B------:R-:W0:Y:S07]  /*0010*/  S2R R3, SR_TID.X ;  /* 0x0000000000037919 */ /* 0x000e2e0000002100 */
[----:B------:R-:W1:Y:S01]  /*0020*/  LDC R7, c[0x0][0x364] ;  /* 0x0000d900ff077b82 */ /* 0x000e620000000800 */
[----:B------:R-:W1:Y:S07]  /*0030*/  S2R R0, SR_TID.Y ;  /* 0x0000000000007919 */ /* 0x000e6e0000002200 */
[----:B------:R-:W0:Y:S08]  /*0040*/  S2UR UR5, SR_CTAID.X ;  /* 0x00000000000579c3 */ /* 0x000e300000002500 */
[----:B------:R-:W0:Y:S08]  /*0050*/  LDC R6, c[0x0][0x360] ;  /* 0x0000d800ff067b82 */ /* 0x000e300000000800 */
[----:B------:R-:W1:Y:S01]  /*0060*/  S2UR UR4, SR_CTAID.Y ;  /* 0x00000000000479c3 */ /* 0x000e620000002600 */
[----:B0-----:R-:W-:-:S05]  /*0070*/  IMAD R6, R6, UR5, R3 ;  /* 0x0000000506067c24 */ /* 0x001fca000f8e0203 */
[----:B------:R-:W-:Y:S01]  /*0080*/  ISETP.GT.AND P0, PT, R6, 0x1b, PT ;  /* 0x0000001b0600780c */ /* 0x000fe20003f04270 */
[----:B-1----:R-:W-:-:S05]  /*0090*/  IMAD R7, R7, UR4, R0 ;  /* 0x0000000407077c24 */ /* 0x002fca000f8e0200 */
[----:B------:R-:W-:-:S13]  /*00a0*/  ISETP.GT.U32.OR P0, PT, R7, 0x1b, P0 ;  /* 0x0000001b0700780c */ /* 0x000fda0000704470 */
[----:B------:R-:W-:Y:S05]  /*00b0*/  @P0 EXIT ;  /* 0x000000000000094d */ /* 0x000fea0003800000 */
[----:B------:R-:W0:Y:S01]  /*00c0*/  S2R R9, SR_CTAID.Z ;  /* 0x0000000000097919 */ /* 0x000e220000002700 */
[----:B------:R-:W1:Y:S01]  /*00d0*/  LDC.64 R4, c[0x0][0x380] ;  /* 0x0000e000ff047b82 */ /* 0x000e620000000a00 */
[----:B------:R-:W2:Y:S01]  /*00e0*/  LDCU.64 UR4, c[0x0][0x358] ;  /* 0x00006b00ff0477ac */ /* 0x000ea20008000a00 */
[----:B------:R-:W-:-:S06]  /*00f0*/  LEA R13, R7, R6, 0x5 ;  /* 0x00000006070d7211 */ /* 0x000fcc00078e28ff */
[----:B------:R-:W3:Y:S01]  /*0100*/  LDC.64 R2, c[0x0][0x388] ;  /* 0x0000e200ff027b82 */ /* 0x000ee20000000a00 */
[----:B-1----:R-:W-:-:S05]  /*0110*/  IMAD.WIDE R4, R13, 0x4, R4 ;  /* 0x000000040d047825 */ /* 0x002fca00078e0204 */
[----:B--2---:R-:W2:Y:S01]  /*0120*/  LDG.E R0, desc[UR4][R4.64] ;  /* 0x0000000404007981 */ /* 0x004ea2000c1e1900 */
[----:B0-----:R-:W-:-:S03]  /*0130*/  IMAD R11, R9, 0x19, RZ ;  /* 0x00000019090b7824 */ /* 0x001fc600078e02ff */
[----:B------:R-:W4:Y:S01]  /*0140*/  LDG.E R19, desc[UR4][R4.64+0x4] ;  /* 0x0000040404137981 */ /* 0x000f22000c1e1900 */
[----:B---3--:R-:W-:-:S03]  /*0150*/  IMAD.WIDE.U32 R2, R11, 0x4, R2 ;  /* 0x000000040b027825 */ /* 0x008fc600078e0002 */
[----:B------:R-:W3:Y:S04]  /*0160*/  LDG.E R29, desc[UR4][R4.64+0x8] ;  /* 0x00000804041d7981 */ /* 0x000ee8000c1e1900 */
[----:B------:R-:W2:Y:S04]  /*0170*/  LDG.E R17, desc[UR4][R2.64] ;  /* 0x0000000402117981 */ /* 0x000ea8000c1e1900 */
[----:B------:R-:W4:Y:S04]  /*0180*/  LDG.E R14, desc[UR4][R2.64+0x4] ;  /* 0x00000404020e7981 */ /* 0x000f28000c1e1900 */
[----:B------:R-:W3:Y:S04]  /*0190*/  LDG.E R24, desc[UR4][R2.64+0x8] ;  /* 0x0000080402187981 */ /* 0x000ee8000c1e1900 */
[----:B------:R-:W5:Y:S04]  /*01a0*/  LDG.E R11, desc[UR4][R4.64+0xc] ;  /* 0x00000c04040b7981 */ /* 0x000f68000c1e1900 */
        /* <DEDUP_REMOVED lines=13> */
[----:B------:R-:W5:Y:S01]  /*0280*/  LDG.E R26, desc[UR4][R2.64+0x60] ;  /* 0x00006004021a7981 */ /* 0x000f62000c1e1900 */
[----:B--2---:R-:W-:-:S04]  /*0290*/  FFMA R0, R0, R17, RZ ;  /* 0x0000001100007223 */ /* 0x004fc800000000ff */
[----:B----4-:R-:W-:Y:S02]  /*02a0*/  FFMA R0, R19, R14, R0 ;  /* 0x0000000e13007223 */ /* 0x010fe40000000000 */
[----:B------:R-:W2:Y:S02]  /*02b0*/  LDG.E R14, desc[UR4][R4.64+0x100] ;  /* 0x00010004040e7981 */ /* 0x000ea4000c1e1900 */
[----:B---3--:R-:W-:Y:S02]  /*02c0*/  FFMA R0, R29, R24, R0 ;  /* 0x000000181d007223 */ /* 0x008fe40000000000 */
[----:B------:R-:W2:Y:S04]  /*02d0*/  LDG.E R19, desc[UR4][R2.64+0x28] ;  /* 0x0000280402137981 */ /* 0x000ea8000c1e1900 */
[----:B------:R-:W3:Y:S01]  /*02e0*/  LDG.E R24, desc[UR4][R4.64+0x210] ;  /* 0x0002100404187981 */ /* 0x000ee2000c1e1900 */
[----:B-----5:R-:W-:-:S03]  /*02f0*/  FFMA R17, R11, R12, R0 ;  /* 0x0000000c0b117223 */ /* 0x020fc60000000000 */
[----:B------:R-:W4:Y:S04]  /*0300*/  LDG.E R0, desc[UR4][R4.64+0x104] ;  /* 0x0001040404007981 */ /* 0x000f28000c1e1900 */
[----:B------:R-:W4:Y:S01]  /*0310*/  LDG.E R11, desc[UR4][R2.64+0x2c] ;  /* 0x00002c04020b7981 */ /* 0x000f22000c1e1900 */
[----:B------:R-:W-:-:S03]  /*0320*/  FFMA R17, R8, R13, R17 ;  /* 0x0000000d08117223 */ /* 0x000fc60000000011 */
[----:B------:R-:W5:Y:S04]  /*0330*/  LDG.E R8, desc[UR4][R4.64+0x108] ;  /* 0x0001080404087981 */ /* 0x000f68000c1e1900 */
[----:B------:R-:W5:Y:S01]  /*0340*/  LDG.E R13, desc[UR4][R2.64+0x30] ;  /* 0x00003004020d7981 */ /* 0x000f62000c1e1900 */
[----:B------:R-:W-:-:S03]  /*0350*/  FFMA R29, R10, R15, R17 ;  /* 0x0000000f0a1d7223 */ /* 0x000fc60000000011 */
[----:B------:R-:W3:Y:S04]  /*0360*/  LDG.E R10, desc[UR4][R4.64+0x10c] ;  /* 0x00010c04040a7981 */ /* 0x000ee8000c1e1900 */
[----:B------:R-:W3:Y:S04]  /*0370*/  LDG.E R15, desc[UR4][R2.64+0x34] ;  /* 0x00003404020f7981 */ /* 0x000ee8000c1e1900 */
[----:B------:R-:W3:Y:S04]  /*0380*/  LDG.E R12, desc[UR4][R4.64+0x110] ;  /* 0x00011004040c7981 */ /* 0x000ee8000c1e1900 */
[----:B------:R-:W3:Y:S01]  /*0390*/  LDG.E R17, desc[UR4][R2.64+0x38] ;  /* 0x0000380402117981 */ /* 0x000ee2000c1e1900 */
[----:B------:R-:W-:-:S03]  /*03a0*/  FFMA R21, R16, R21, R29 ;  /* 0x0000001510157223 */ /* 0x000fc6000000001d */
[----:B------:R-:W3:Y:S01]  /*03b0*/  LDG.E R16, desc[UR4][R2.64+0x3c] ;  /* 0x00003c0402107981 */ /* 0x000ee2000c1e1900 */
[----:B------:R-:W-:-:S03]  /*03c0*/  FFMA R27, R22, R27, R21 ;  /* 0x0000001b161b7223 */ /* 0x000fc60000000015 */
[----:B------:R-:W3:Y:S01]  /*03d0*/  LDG.E R21, desc[UR4][R4.64+0x180] ;  /* 0x0001800404157981 */ /* 0x000ee2000c1e1900 */
[----:B------:R-:W-:-:S03]  /*03e0*/  FFMA R27, R18, R23, R27 ;  /* 0x00000017121b7223 */ /* 0x000fc6000000001b */
[----:B------:R-:W3:Y:S04]  /*03f0*/  LDG.E R18, desc[UR4][R4.64+0x184] ;  /* 0x0001840404127981 */ /* 0x000ee8000c1e1900 */
[----:B------:R-:W3:Y:S01]  /*0400*/  LDG.E R23, desc[UR4][R2.64+0x40] ;  /* 0x0000400402177981 */ /* 0x000ee2000c1e1900 */
[----:B------:R-:W-:-:S03]  /*0410*/  FFMA R27, R20, R25, R27 ;  /* 0x00000019141b7223 */ /* 0x000fc6000000001b */
[----:B------:R-:W3:Y:S04]  /*0420*/  LDG.E R20, desc[UR4][R4.64+0x188] ;  /* 0x0001880404147981 */ /* 0x000ee8000c1e1900 */
[----:B------:R-:W3:Y:S04]  /*0430*/  LDG.E R25, desc[UR4][R2.64+0x44] ;  /* 0x0000440402197981 */ /* 0x000ee8000c1e1900 */
[----:B------:R-:W3:Y:S04]  /*0440*/  LDG.E R22, desc[UR4][R4.64+0x20c] ;  /* 0x00020c0404167981 */ /* 0x000ee8000c1e1900 */
[----:B------:R-:W3:Y:S01]  /*0450*/  LDG.E R29, desc[UR4][R2.64+0x5c] ;  /* 0x00005c04021d7981 */ /* 0x000ee2000c1e1900 */
[----:B--2---:R-:W-:-:S03]  /*0460*/  FFMA R27, R14, R19, R27 ;  /* 0x000000130e1b7223 */ /* 0x004fc6000000001b */
[----:B------:R-:W2:Y:S04]  /*0470*/  LDG.E R19, desc[UR4][R4.64+0x18c] ;  /* 0x00018c0404137981 */ /* 0x000ea8000c1e1900 */
[----:B------:R-:W2:Y:S01]  /*0480*/  LDG.E R14, desc[UR4][R2.64+0x48] ;  /* 0x00004804020e7981 */ /* 0x000ea2000c1e1900 */
[----:B----4-:R-:W-:-:S03]  /*0490*/  FFMA R27, R0, R11, R27 ;  /* 0x0000000b001b7223 */ /* 0x010fc6000000001b */
[----:B------:R-:W4:Y:S04]  /*04a0*/  LDG.E R0, desc[UR4][R4.64+0x190] ;  /* 0x0001900404007981 */ /* 0x000f28000c1e1900 */
[----:B------:R-:W4:Y:S01]  /*04b0*/  LDG.E R11, desc[UR4][R2.64+0x4c] ;  /* 0x00004c04020b7981 */ /* 0x000f22000c1e1900 */
[----:B-----5:R-:W-:-:S03]  /*04c0*/  FFMA R27, R8, R13, R27 ;  /* 0x0000000d081b7223 */ /* 0x020fc6000000001b */
[----:B------:R-:W5:Y:S04]  /*04d0*/  LDG.E R8, desc[UR4][R4.64+0x200] ;  /* 0x0002000404087981 */ /* 0x000f68000c1e1900 */
[----:B------:R-:W5:Y:S01]  /*04e0*/  LDG.E R13, desc[UR4][R2.64+0x50] ;  /* 0x00005004020d7981 */ /* 0x000f62000c1e1900 */
[----:B---3--:R-:W-:-:S03]  /*04f0*/  FFMA R27, R10, R15, R27 ;  /* 0x0000000f0a1b7223 */ /* 0x008fc6000000001b */
[----:B------:R-:W3:Y:S04]  /*0500*/  LDG.E R10, desc[UR4][R4.64+0x204] ;  /* 0x00020404040a7981 */ /* 0x000ee8000c1e1900 */
[----:B------:R-:W3:Y:S01]  /*0510*/  LDG.E R15, desc[UR4][R2.64+0x54] ;  /* 0x00005404020f7981 */ /* 0x000ee2000c1e1900 */
[----:B------:R-:W-:-:S03]  /*0520*/  FFMA R28, R12, R17, R27 ;  /* 0x000000110c1c7223 */ /* 0x000fc6000000001b */
[----:B------:R-:W3:Y:S04]  /*0530*/  LDG.E R12, desc[UR4][R4.64+0x208] ;  /* 0x00020804040c7981 */ /* 0x000ee8000c1e1900 */
[----:B------:R-:W3:Y:S01]  /*0540*/  LDG.E R27, desc[UR4][R2.64+0x58] ;  /* 0x00005804021b7981 */ /* 0x000ee2000c1e1900 */
[----:B------:R-:W-:Y:S02]  /*0550*/  FFMA R21, R21, R16, R28 ;  /* 0x0000001015157223 */ /* 0x000fe4000000001c */
[----:B------:R-:W0:Y:S02]  /*0560*/  LDC.64 R16, c[0x0][0x390] ;  /* 0x0000e400ff107b82 */ /* 0x000e240000000a00 */
[----:B------:R-:W-:-:S04]  /*0570*/  FFMA R21, R18, R23, R21 ;  /* 0x0000001712157223 */ /* 0x000fc80000000015 */
[----:B------:R-:W-:Y:S01]  /*0580*/  FFMA R20, R20, R25, R21 ;  /* 0x0000001914147223 */ /* 0x000fe20000000015 */
[----:B------:R-:W-:-:S04]  /*0590*/  IMAD R6, R9, 0x310, R6 ;  /* 0x0000031009067824 */ /* 0x000fc800078e0206 */
[----:B------:R-:W-:-:S04]  /*05a0*/  IMAD R7, R7, 0x1c, R6 ;  /* 0x0000001c07077824 */ /* 0x000fc800078e0206 */
[----:B0-----:R-:W-:-:S04]  /*05b0*/  IMAD.WIDE R16, R7, 0x4, R16 ;  /* 0x0000000407107825 */ /* 0x001fc800078e0210 */
[----:B--2---:R-:W-:-:S04]  /*05c0*/  FFMA R19, R19, R14, R20 ;  /* 0x0000000e13137223 */ /* 0x004fc80000000014 */
[----:B----4-:R-:W-:-:S04]  /*05d0*/  FFMA R11, R0, R11, R19 ;  /* 0x0000000b000b7223 */ /* 0x010fc80000000013 */
[----:B-----5:R-:W-:-:S04]  /*05e0*/  FFMA R11, R8, R13, R11 ;  /* 0x0000000d080b7223 */ /* 0x020fc8000000000b */
[----:B---3--:R-:W-:-:S04]  /*05f0*/  FFMA R11, R10, R15, R11 ;  /* 0x0000000f0a0b7223 */ /* 0x008fc8000000000b */
[----:B------:R-:W-:-:S04]  /*0600*/  FFMA R11, R12, R27, R11 ;  /* 0x0000001b0c0b7223 */ /* 0x000fc8000000000b */
[----:B------:R-:W-:-:S04]  /*0610*/  FFMA R11, R22, R29, R11 ;  /* 0x0000001d160b7223 */ /* 0x000fc8000000000b */
[----:B------:R-:W-:-:S05]  /*0620*/  FFMA R11, R24, R26, R11 ;  /* 0x0000001a180b7223 */ /* 0x000fca000000000b */
[----:B------:R-:W-:Y:S01]  /*0630*/  STG.E desc[UR4][R16.64], R11 ;  /* 0x0000000b10007986 */ /* 0x000fe2000c101904 */
[----:B------:R-:W-:Y:S05]  /*0640*/  EXIT ;  /* 0x000000000000794d */ /* 0x000fea0003800000 */
.L_x_35:
        /* <DEDUP_REMOVED lines=11> */
.L_x_48:


//--------------------- .text._Z14cudaMatrixMultPfS_S_ii --------------------------
	.section	.text._Z14cudaMatrixMultPfS_S_ii,"ax",@progbits
	.align	128
        .global         _Z14cudaMatrixMultPfS_S_ii
        .type           _Z14cudaMatrixMultPfS_S_ii,@function
        .size           _Z14cudaMatrixMultPfS_S_ii,(.L_x_49 - _Z14cudaMatrixMultPfS_S_ii)
        .other          _Z14cudaMatrixMultPfS_S_ii,@"STO_CUDA_ENTRY STV_DEFAULT"
_Z14cudaMatrixMultPfS_S_ii:
.text._Z14cudaMatrixMultPfS_S_ii:
[----:B------:R-:W-:Y:S01]  /*0000*/  LDC R1, c[0x0][0x37c] ;  /* 0x0000df00ff017b82 */ /* 0x000fe20000000800 */
[----:B------:R-:W0:Y:S07]  /*0010*/  S2R R3, SR_TID.X ;  /* 0x0000000000037919 */ /* 0x000e2e0000002100 */
[----:B------:R-:W1:Y:S01]  /*0020*/  S2UR UR4, SR_CTAID.Y ;  /* 0x00000000000479c3 */ /* 0x000e620000002600 */
[----:B------:R-:W2:Y:S07]  /*0030*/  S2R R9, SR_TID.Y ;  /* 0x0000000000097919 */ /* 0x000eae0000002200 */
[----:B------:R-:W0:Y:S08]  /*0040*/  S2UR UR6, SR_CTAID.X ;  /* 0x00000000000679c3 */ /* 0x000e300000002500 */
[----:B------:R-:W0:Y:S01]  /*0050*/  LDC R4, c[0x0][0x360] ;  /* 0x0000d800ff047b82 */ /* 0x000e220000000800 */
[----:B------:R-:W1:Y:S07]  /*0060*/  LDCU UR5, c[0x0][0x364] ;  /* 0x00006c80ff0577ac */ /* 0x000e6e0008000800 */
[----:B------:R-:W3:Y:S01]  /*0070*/  LDC R0, c[0x0][0x398] ;  /* 0x0000e600ff007b82 */ /* 0x000ee20000000800 */
[----:B-1----:R-:W-:Y:S01]  /*0080*/  UIMAD UR4, UR4, UR5, URZ ;  /* 0x00000005040472a4 */ /* 0x002fe2000f8e02ff */
[----:B0-----:R-:W-:-:S05]  /*0090*/  IMAD R4, R4, UR6, R3 ;  /* 0x0000000604047c24 */ /* 0x001fca000f8e0203 */
[----:B--2---:R-:W-:-:S04]  /*00a0*/  IADD3 R3, PT, PT, R9, UR4, RZ ;  /* 0x0000000409037c10 */ /* 0x004fc8000fffe0ff */
[----:B------:R-:W-:-:S04]  /*00b0*/  VIMNMX R5, PT, PT, R4, R3, !PT ;  /* 0x0000000304057248 */ /* 0x000fc80007fe0100 */
[----:B---3--:R-:W-:-:S13]  /*00c0*/  ISETP.GE.AND P0, PT, R5, R0, PT ;  /* 0x000000000500720c */ /* 0x008fda0003f06270 */
[----:B------:R-:W-:Y:S05]  /*00d0*/  @P0 EXIT ;  /* 0x000000000000094d */ /* 0x000fea0003800000 */
[C---:B------:R-:W-:Y:S01]  /*00e0*/  ISETP.GE.U32.AND P1, PT, R0.reuse, 0x8, PT ;  /* 0x000000080000780c */ /* 0x040fe20003f26070 */
[----:B------:R-:W0:Y:S01]  /*00f0*/  LDCU.64 UR8, c[0x0][0x358] ;  /* 0x00006b00ff0877ac */ /* 0x000e220008000a00 */
[----:B------:R-:W-:Y:S01]  /*0100*/  LOP3.LUT R2, R0, 0x7, RZ, 0xc0, !PT ;  /* 0x0000000700027812 */ /* 0x000fe200078ec0ff */
[----:B------:R-:W-:Y:S02]  /*0110*/  HFMA2 R10, -RZ, RZ, 0, 0 ;  /* 0x00000000ff0a7431 */ /* 0x000fe400000001ff */
[----:B------:R-:W-:Y:S01]  /*0120*/  IMAD R4, R4, R0, RZ ;  /* 0x0000000004047224 */ /* 0x000fe200078e02ff */
[----:B------:R-:W-:Y:S02]  /*0130*/  MOV R7, RZ ;  /* 0x000000ff00077202 */ /* 0x000fe40000000f00 */
[----:B------:R-:W-:-:S05]  /*0140*/  ISETP.NE.AND P0, PT, R2, RZ, PT ;  /* 0x000000ff0200720c */ /* 0x000fca0003f05270 */
[----:B------:R-:W-:Y:S08]  /*0150*/  @!P1 BRA `(.L_x_36) ;  /* 0x0000000000fc9947 */ /* 0x000ff00003800000 */
[----:B------:R-:W1:Y:S01]  /*0160*/  LDCU.64 UR6, c[0x0][0x380] ;  /* 0x00007000ff0677ac */ /* 0x000e620008000a00 */
[C---:B------:R-:W-:Y:S01]  /*0170*/  LOP3.LUT R7, R0.reuse, 0x7ffffff8, RZ, 0xc0, !PT ;  /* 0x7ffffff800077812 */ /* 0x040fe200078ec0ff */
[C-C-:B------:R-:W-:Y:S01]  /*0180*/  IMAD R11, R0.reuse, 0x3, R3.reuse ;  /* 0x00000003000b7824 */ /* 0x140fe200078e0203 */
[CC--:B------:R-:W-:Y:S01]  /*0190*/  LEA R5, R0.reuse, R3.reuse, 0x1 ;  /* 0x0000000300057211 */ /* 0x0c0fe200078e08ff */
[C-C-:B------:R-:W-:Y:S01]  /*01a0*/  IMAD R15, R0.reuse, 0x5, R3.reuse ;  /* 0x00000005000f7824 */ /* 0x140fe200078e0203 */
[CC--:B------:R-:W-:Y:S01]  /*01b0*/  LEA R13, R0.reuse, R3.reuse, 0x2 ;  /* 0x00000003000d7211 */ /* 0x0c0fe200078e10ff */
[C-C-:B------:R-:W-:Y:S01]  /*01c0*/  IMAD R17, R0.reuse, 0x6, R3.reuse ;  /* 0x0000000600117824 */ /* 0x140fe200078e0203 */
[----:B------:R-:W-:Y:S01]  /*01d0*/  MOV R10, RZ ;  /* 0x000000ff000a7202 */ /* 0x000fe20000000f00 */
[----:B------:R-:W-:Y:S01]  /*01e0*/  IMAD R25, R0, 0x7, R3 ;  /* 0x0000000700197824 */ /* 0x000fe200078e0203 */
[----:B------:R-:W-:Y:S02]  /*01f0*/  MOV R8, R4 ;  /* 0x0000000400087202 */ /* 0x000fe40000000f00 */
[----:B------:R-:W-:-:S02]  /*0200*/  MOV R29, R3 ;  /* 0x00000003001d7202 */ /* 0x000fc40000000f00 */
[----:B------:R-:W-:Y:S02]  /*0210*/  IADD3 R6, PT, PT, -R7, RZ, RZ ;  /* 0x000000ff07067210 */ /* 0x000fe40007ffe1ff */
[----:B------:R-:W-:Y:S01]  /*0220*/  IADD3 R9, PT, PT, R0, UR4, R9 ;  /* 0x0000000400097c10 */ /* 0x000fe2000fffe009 */
[----:B-1----:R-:W-:-:S04]  /*0230*/  UIADD3 UR5, UP0, UPT, UR6, 0x10, URZ ;  /* 0x0000001006057890 */ /* 0x002fc8000ff1e0ff */
[----:B------:R-:W-:-:S12]  /*0240*/  UIADD3.X UR4, UPT, UPT, URZ, UR7, URZ, UP0, !UPT ;  /* 0x00000007ff047290 */ /* 0x000fd800087fe4ff */
.L_x_37:
[----:B------:R-:W1:Y:S01]  /*0250*/  LDC.64 R18, c[0x0][0x388] ;  /* 0x0000e200ff127b82 */ /* 0x000e620000000a00 */
[----:B------:R-:W-:Y:S02]  /*0260*/  MOV R20, UR5 ;  /* 0x0000000500147c02 */ /* 0x000fe40008000f00 */
[----:B------:R-:W-:-:S03]  /*0270*/  MOV R21, UR4 ;  /* 0x0000000400157c02 */ /* 0x000fc60008000f00 */
[----:B------:R-:W-:-:S05]  /*0280*/  IMAD.WIDE R20, R8, 0x4, R20 ;  /* 0x0000000408147825 */ /* 0x000fca00078e0214 */
[----:B0-----:R-:W2:Y:S04]  /*0290*/  LDG.E R12, desc[UR8][R20.64+-0x10] ;  /* 0xfffff008140c7981 */ /* 0x001ea8000c1e1900 */
[----:B------:R-:W3:Y:S04]  /*02a0*/  LDG.E R14, desc[UR8][R20.64+-0xc] ;  /* 0xfffff408140e7981 */ /* 0x000ee8000c1e1900 */
[----:B------:R-:W4:Y:S01]  /*02b0*/  LDG.E R28, desc[UR8][R20.64+-0x8] ;  /* 0xfffff808141c7981 */ /* 0x000f22000c1e1900 */
[----:B-1----:R-:W-:-:S03]  /*02c0*/  IMAD.WIDE.U32 R22, R29, 0x4, R18 ;  /* 0x000000041d167825 */ /* 0x002fc600078e0012 */
[----:B------:R-:W5:Y:S04]  /*02d0*/  LDG.E R16, desc[UR8][R20.64+-0x4] ;  /* 0xfffffc0814107981 */ /* 0x000f68000c1e1900 */
[----:B------:R-:W2:Y:S01]  /*02e0*/  LDG.E R23, desc[UR8][R22.64] ;  /* 0x0000000816177981 */ /* 0x000ea2000c1e1900 */
[----:B------:R-:W-:-:S04]  /*02f0*/  IMAD.WIDE.U32 R26, R9, 0x4, R18 ;  /* 0x00000004091a7825 */ /* 0x000fc800078e0012 */
[----:B--2---:R-:W-:Y:S01]  /*0300*/  FFMA R10, R12, R23, R10 ;  /* 0x000000170c0a7223 */ /* 0x004fe2000000000a */
[--C-:B------:R-:W-:Y:S01]  /*0310*/  IMAD.WIDE.U32 R22, R5, 0x4, R18.reuse ;  /* 0x0000000405167825 */ /* 0x100fe200078e0012 */
[----:B------:R0:W3:Y:S05]  /*0320*/  LDG.E R12, desc[UR8][R26.64] ;  /* 0x000000081a0c7981 */ /* 0x0000ea000c1e1900 */
[----:B------:R-:W4:Y:S01]  /*0330*/  LDG.E R23, desc[UR8][R22.64] ;  /* 0x0000000816177981 */ /* 0x000f22000c1e1900 */
[----:B0-----:R-:W-:-:S05]  /*0340*/  IMAD.WIDE.U32 R26, R11, 0x4, R18 ;  /* 0x000000040b1a7825 */ /* 0x001fca00078e0012 */
[----:B------:R0:W5:Y:S02]  /*0350*/  LDG.E R24, desc[UR8][R26.64] ;  /* 0x000000081a187981 */ /* 0x000164000c1e1900 */
[----:B0-----:R-:W-:-:S04]  /*0360*/  IMAD.WIDE.U32 R26, R13, 0x4, R18 ;  /* 0x000000040d1a7825 */ /* 0x001fc800078e0012 */
[----:B---3--:R-:W-:Y:S02]  /*0370*/  FFMA R10, R14, R12, R10 ;  /* 0x0000000c0e0a7223 */ /* 0x008fe4000000000a */
[----:B------:R-:W2:Y:S02]  /*0380*/  LDG.E R14, desc[UR8][R20.64+0x4] ;  /* 0x00000408140e7981 */ /* 0x000ea4000c1e1900 */
[----:B----4-:R-:W-:Y:S01]  /*0390*/  FFMA R10, R28, R23, R10 ;  /* 0x000000171c0a7223 */ /* 0x010fe2000000000a */
[----:B------:R-:W-:Y:S01]  /*03a0*/  IMAD.WIDE.U32 R22, R15, 0x4, R18 ;  /* 0x000000040f167825 */ /* 0x000fe200078e0012 */
[----:B------:R-:W3:Y:S04]  /*03b0*/  LDG.E R12, desc[UR8][R20.64+0x8] ;  /* 0x00000808140c7981 */ /* 0x000ee8000c1e1900 */
[----:B------:R-:W4:Y:S01]  /*03c0*/  LDG.E R28, desc[UR8][R20.64+0xc] ;  /* 0x00000c08141c7981 */ /* 0x000f22000c1e1900 */
[----:B-----5:R-:W-:-:S03]  /*03d0*/  FFMA R10, R16, R24, R10 ;  /* 0x00000018100a7223 */ /* 0x020fc6000000000a */
[----:B------:R-:W2:Y:S04]  /*03e0*/  LDG.E R23, desc[UR8][R22.64] ;  /* 0x0000000816177981 */ /* 0x000ea8000c1e1900 */
[----:B------:R0:W5:Y:S04]  /*03f0*/  LDG.E R24, desc[UR8][R26.64] ;  /* 0x000000081a187981 */ /* 0x000168000c1e1900 */
[----:B------:R-:W5:Y:S01]  /*0400*/  LDG.E R16, desc[UR8][R20.64] ;  /* 0x0000000814107981 */ /* 0x000f62000c1e1900 */
[----:B0-----:R-:W-:-:S04]  /*0410*/  IMAD.WIDE.U32 R26, R17, 0x4, R18 ;  /* 0x00000004111a7825 */ /* 0x001fc800078e0012 */
[----:B------:R-:W-:Y:S02]  /*0420*/  IMAD.WIDE.U32 R18, R25, 0x4, R18 ;  /* 0x0000000419127825 */ /* 0x000fe400078e0012 */
[----:B------:R-:W3:Y:S04]  /*0430*/  LDG.E R27, desc[UR8][R26.64] ;  /* 0x000000081a1b7981 */ /* 0x000ee8000c1e1900 */
[----:B------:R-:W4:Y:S01]  /*0440*/  LDG.E R19, desc[UR8][R18.64] ;  /* 0x0000000812137981 */ /* 0x000f22000c1e1900 */
[----:B------:R-:W-:-:S04]  /*0450*/  IADD3 R6, PT, PT, R6, 0x8, RZ ;  /* 0x0000000806067810 */ /* 0x000fc80007ffe0ff */
[----:B------:R-:W-:Y:S02]  /*0460*/  ISETP.NE.AND P1, PT, R6, RZ, PT ;  /* 0x000000ff0600720c */ /* 0x000fe40003f25270 */
[C---:B------:R-:W-:Y:S02]  /*0470*/  LEA R9, R0.reuse, R9, 0x3 ;  /* 0x0000000900097211 */ /* 0x040fe400078e18ff */
[C---:B------:R-:W-:Y:S02]  /*0480*/  LEA R5, R0.reuse, R5, 0x3 ;  /* 0x0000000500057211 */ /* 0x040fe400078e18ff */
[C---:B------:R-:W-:Y:S02]  /*0490*/  LEA R11, R0.reuse, R11, 0x3 ;  /* 0x0000000b000b7211 */ /* 0x040fe400078e18ff */
[C---:B------:R-:W-:Y:S02]  /*04a0*/  LEA R13, R0.reuse, R13, 0x3 ;  /* 0x0000000d000d7211 */ /* 0x040fe400078e18ff */
[----:B------:R-:W-:-:S02]  /*04b0*/  LEA R15, R0, R15, 0x3 ;  /* 0x0000000f000f7211 */ /* 0x000fc400078e18ff */
[C---:B------:R-:W-:Y:S02]  /*04c0*/  LEA R17, R0.reuse, R17, 0x3 ;  /* 0x0000001100117211 */ /* 0x040fe400078e18ff */
[C---:B------:R-:W-:Y:S02]  /*04d0*/  LEA R25, R0.reuse, R25, 0x3 ;  /* 0x0000001900197211 */ /* 0x040fe400078e18ff */
[----:B------:R-:W-:Y:S02]  /*04e0*/  LEA R29, R0, R29, 0x3 ;  /* 0x0000001d001d7211 */ /* 0x000fe400078e18ff */
[----:B------:R-:W-:Y:S01]  /*04f0*/  IADD3 R8, PT, PT, R8, 0x8, RZ ;  /* 0x0000000808087810 */ /* 0x000fe20007ffe0ff */
[----:B-----5:R-:W-:-:S04]  /*0500*/  FFMA R10, R16, R24, R10 ;  /* 0x00000018100a7223 */ /* 0x020fc8000000000a */
[----:B--2---:R-:W-:-:S04]  /*0510*/  FFMA R10, R14, R23, R10 ;  /* 0x000000170e0a7223 */ /* 0x004fc8000000000a */
[----:B---3--:R-:W-:-:S04]  /*0520*/  FFMA R10, R12, R27, R10 ;  /* 0x0000001b0c0a7223 */ /* 0x008fc8000000000a */
[----:B----4-:R-:W-:Y:S01]  /*0530*/  FFMA R10, R28, R19, R10 ;  /* 0x000000131c0a7223 */ /* 0x010fe2000000000a */
[----:B------:R-:W-:Y:S06]  /*0540*/  @P1 BRA `(.L_x_37) ;  /* 0xfffffffc00401947 */ /* 0x000fec000383ffff */
.L_x_36:
[----:B------:R-:W-:Y:S05]  /*0550*/  @!P0 BRA `(.L_x_38) ;  /* 0x0000000000e48947 */ /* 0x000fea0003800000 */
[----:B------:R-:W-:Y:S02]  /*0560*/  ISETP.GE.U32.AND P0, PT, R2, 0x4, PT ;  /* 0x000000040200780c */ /* 0x000fe40003f06070 */
[----:B------:R-:W-:-:S04]  /*0570*/  LOP3.LUT R6, R0, 0x3, RZ, 0xc0, !PT ;  /* 0x0000000300067812 */ /* 0x000fc800078ec0ff */
[----:B------:R-:W-:-:S07]  /*0580*/  ISETP.NE.AND P1, PT, R6, RZ, PT ;  /* 0x000000ff0600720c */ /* 0x000fce0003f25270 */
[----:B------:R-:W-:Y:S06]  /*0590*/  @!P0 BRA `(.L_x_39) ;  /* 0x0000000000648947 */ /* 0x000fec0003800000 */
[----:B------:R-:W1:Y:S01]  /*05a0*/  LDC.64 R8, c[0x0][0x388] ;  /* 0x0000e200ff087b82 */ /* 0x000e620000000a00 */
[----:B------:R-:W-:Y:S01]  /*05b0*/  IMAD R19, R7, R0, R3 ;  /* 0x0000000007137224 */ /* 0x000fe200078e0203 */
[----:B------:R-:W-:-:S04]  /*05c0*/  IADD3 R5, PT, PT, R4, R7, RZ ;  /* 0x0000000704057210 */ /* 0x000fc80007ffe0ff */
[-C--:B------:R-:W-:Y:S02]  /*05d0*/  IADD3 R17, PT, PT, R19, R0.reuse, RZ ;  /* 0x0000000013117210 */ /* 0x080fe40007ffe0ff */
[----:B------:R-:W2:Y:S02]  /*05e0*/  LDC.64 R12, c[0x0][0x380] ;  /* 0x0000e000ff0c7b82 */ /* 0x000ea40000000a00 */
[----:B------:R-:W-:Y:S01]  /*05f0*/  IADD3 R11, PT, PT, R17, R0, RZ ;  /* 0x00000000110b7210 */ /* 0x000fe20007ffe0ff */
[----:B-1----:R-:W-:-:S04]  /*0600*/  IMAD.WIDE.U32 R18, R19, 0x4, R8 ;  /* 0x0000000413127825 */ /* 0x002fc800078e0008 */
[----:B------:R-:W-:Y:S02]  /*0610*/  IMAD.WIDE.U32 R16, R17, 0x4, R8 ;  /* 0x0000000411107825 */ /* 0x000fe400078e0008 */
[----:B0-----:R-:W3:Y:S02]  /*0620*/  LDG.E R18, desc[UR8][R18.64] ;  /* 0x0000000812127981 */ /* 0x001ee4000c1e1900 */
[----:B--2---:R-:W-:Y:S02]  /*0630*/  IMAD.WIDE R12, R5, 0x4, R12 ;  /* 0x00000004050c7825 */ /* 0x004fe400078e020c */
[----:B------:R-:W2:Y:S02]  /*0640*/  LDG.E R16, desc[UR8][R16.64] ;  /* 0x0000000810107981 */ /* 0x000ea4000c1e1900 */
[C-C-:B------:R-:W-:Y:S01]  /*0650*/  IMAD.WIDE.U32 R14, R11.reuse, 0x4, R8.reuse ;  /* 0x000000040b0e7825 */ /* 0x140fe200078e0008 */
[----:B------:R-:W-:Y:S01]  /*0660*/  IADD3 R11, PT, PT, R11, R0, RZ ;  /* 0x000000000b0b7210 */ /* 0x000fe20007ffe0ff */
[----:B------:R-:W3:Y:S04]  /*0670*/  LDG.E R5, desc[UR8][R12.64] ;  /* 0x000000080c057981 */ /* 0x000ee8000c1e1900 */
[----:B------:R-:W2:Y:S01]  /*0680*/  LDG.E R2, desc[UR8][R12.64+0x4] ;  /* 0x000004080c027981 */ /* 0x000ea2000c1e1900 */
[----:B------:R-:W-:-:S03]  /*0690*/  IMAD.WIDE.U32 R8, R11, 0x4, R8 ;  /* 0x000000040b087825 */ /* 0x000fc600078e0008 */
[----:B------:R-:W4:Y:S04]  /*06a0*/  LDG.E R14, desc[UR8][R14.64] ;  /* 0x000000080e0e7981 */ /* 0x000f28000c1e1900 */
[----:B------:R-:W4:Y:S04]  /*06b0*/  LDG.E R11, desc[UR8][R12.64+0x8] ;  /* 0x000008080c0b7981 */ /* 0x000f28000c1e1900 */
[----:B------:R-:W5:Y:S04]  /*06c0*/  LDG.E R21, desc[UR8][R12.64+0xc] ;  /* 0x00000c080c157981 */ /* 0x000f68000c1e1900 */
[----:B------:R-:W5:Y:S01]  /*06d0*/  LDG.E R8, desc[UR8][R8.64] ;  /* 0x0000000808087981 */ /* 0x000f62000c1e1900 */
[----:B------:R-:W-:Y:S01]  /*06e0*/  IADD3 R7, PT, PT, R7, 0x4, RZ ;  /* 0x0000000407077810 */ /* 0x000fe20007ffe0ff */
[----:B---3--:R-:W-:-:S04]  /*06f0*/  FFMA R5, R5, R18, R10 ;  /* 0x0000001205057223 */ /* 0x008fc8000000000a */
[----:B--2---:R-:W-:-:S04]  /*0700*/  FFMA R2, R2, R16, R5 ;  /* 0x0000001002027223 */ /* 0x004fc80000000005 */
[----:B----4-:R-:W-:-:S04]  /*0710*/  FFMA R2, R11, R14, R2 ;  /* 0x0000000e0b027223 */ /* 0x010fc80000000002 */
[----:B-----5:R-:W-:-:S07]  /*0720*/  FFMA R10, R21, R8, R2 ;  /* 0x00000008150a7223 */ /* 0x020fce0000000002 */
.L_x_39:
[----:B------:R-:W-:Y:S05]  /*0730*/  @!P1 BRA `(.L_x_38) ;  /* 0x00000000006c9947 */ /* 0x000fea0003800000 */
[----:B------:R-:W1:Y:S01]  /*0740*/  LDC.64 R18, c[0x0][0x388] ;  /* 0x0000e200ff127b82 */ /* 0x000e620000000a00 */
[----:B------:R-:W-:Y:S02]  /*0750*/  ISETP.NE.AND P0, PT, R6, 0x1, PT ;  /* 0x000000010600780c */ /* 0x000fe40003f05270 */
[----:B------:R-:W-:-:S04]  /*0760*/  LOP3.LUT R2, R0, 0x1, RZ, 0xc0, !PT ;  /* 0x0000000100027812 */ /* 0x000fc800078ec0ff */
[----:B------:R-:W-:Y:S01]  /*0770*/  ISETP.NE.U32.AND P1, PT, R2, 0x1, PT ;  /* 0x000000010200780c */ /* 0x000fe20003f25070 */
[----:B------:R-:W2:Y:S06]  /*0780*/  LDC.64 R8, c[0x0][0x380] ;  /* 0x0000e000ff087b82 */ /* 0x000eac0000000a00 */
[C---:B------:R-:W-:Y:S01]  /*0790*/  @P0 IMAD R17, R7.reuse, R0, R3 ;  /* 0x0000000007110224 */ /* 0x040fe200078e0203 */
[----:B------:R-:W-:Y:S01]  /*07a0*/  @P0 IADD3 R5, PT, PT, R4, R7, RZ ;  /* 0x0000000704050210 */ /* 0x000fe20007ffe0ff */
[----:B------:R-:W3:Y:S01]  /*07b0*/  LDC.64 R14, c[0x0][0x380] ;  /* 0x0000e000ff0e7b82 */ /* 0x000ee20000000a00 */
[----:B------:R-:W-:-:S02]  /*07c0*/  @P0 IADD3 R7, PT, PT, R7, 0x2, RZ ;  /* 0x0000000207070810 */ /* 0x000fc40007ffe0ff */
[----:B------:R-:W-:-:S05]  /*07d0*/  @P0 IADD3 R11, PT, PT, R17, R0, RZ ;  /* 0x00000000110b0210 */ /* 0x000fca0007ffe0ff */
[----:B------:R-:W4:Y:S01]  /*07e0*/  LDC.64 R12, c[0x0][0x388] ;  /* 0x0000e200ff0c7b82 */ /* 0x000f220000000a00 */
[----:B-1----:R-:W-:-:S04]  /*07f0*/  @P0 IMAD.WIDE.U32 R16, R17, 0x4, R18 ;  /* 0x0000000411100825 */ /* 0x002fc800078e0012 */
[----:B------:R-:W-:Y:S02]  /*0800*/  @P0 IMAD.WIDE.U32 R18, R11, 0x4, R18 ;  /* 0x000000040b120825 */ /* 0x000fe400078e0012 */
[----:B0-----:R-:W5:Y:S02]  /*0810*/  @P0 LDG.E R16, desc[UR8][R16.64] ;  /* 0x0000000810100981 */ /* 0x001f64000c1e1900 */
[----:B--2---:R-:W-:Y:S01]  /*0820*/  @P0 IMAD.WIDE R8, R5, 0x4, R8 ;  /* 0x0000000405080825 */ /* 0x004fe200078e0208 */
[----:B------:R-:W-:Y:S01]  /*0830*/  @!P1 IADD3 R5, PT, PT, R4, R7, RZ ;  /* 0x0000000704059210 */ /* 0x000fe20007ffe0ff */
[----:B------:R-:W2:Y:S02]  /*0840*/  @P0 LDG.E R18, desc[UR8][R18.64] ;  /* 0x0000000812120981 */ /* 0x000ea4000c1e1900 */
[----:B------:R-:W-:Y:S02]  /*0850*/  @!P1 IMAD R7, R7, R0, R3 ;  /* 0x0000000007079224 */ /* 0x000fe400078e0203 */
[----:B------:R-:W5:Y:S01]  /*0860*/  @P0 LDG.E R11, desc[UR8][R8.64] ;  /* 0x00000008080b0981 */ /* 0x000f62000c1e1900 */
[----:B---3--:R-:W-:-:S03]  /*0870*/  @!P1 IMAD.WIDE R14, R5, 0x4, R14 ;  /* 0x00000004050e9825 */ /* 0x008fc600078e020e */
[----:B------:R-:W2:Y:S04]  /*0880*/  @P0 LDG.E R0, desc[UR8][R8.64+0x4] ;  /* 0x0000040808000981 */ /* 0x000ea8000c1e1900 */
[----:B------:R-:W3:Y:S01]  /*0890*/  @!P1 LDG.E R15, desc[UR8][R14.64] ;  /* 0x000000080e0f9981 */ /* 0x000ee2000c1e1900 */
[----:B----4-:R-:W-:-:S06]  /*08a0*/  @!P1 IMAD.WIDE.U32 R12, R7, 0x4, R12 ;  /* 0x00000004070c9825 */ /* 0x010fcc00078e000c */
[----:B------:R-:W3:Y:S01]  /*08b0*/  @!P1 LDG.E R12, desc[UR8][R12.64] ;  /* 0x000000080c0c9981 */ /* 0x000ee2000c1e1900 */
[----:B-----5:R-:W-:-:S04]  /*08c0*/  @P0 FFMA R11, R11, R16, R10 ;  /* 0x000000100b0b0223 */ /* 0x020fc8000000000a */
[----:B--2---:R-:W-:-:S04]  /*08d0*/  @P0 FFMA R10, R0, R18, R11 ;  /* 0x00000012000a0223 */ /* 0x004fc8000000000b */
[----:B---3--:R-:W-:-:S07]  /*08e0*/  @!P1 FFMA R10, R15, R12, R10 ;  /* 0x0000000c0f0a9223 */ /* 0x008fce000000000a */
.L_x_38:
[----:B------:R-:W1:Y:S01]  /*08f0*/  LDC.64 R6, c[0x0][0x390] ;  /* 0x0000e400ff067b82 */ /* 0x000e620000000a00 */
[----:B------:R-:W-:-:S05]  /*0900*/  IADD3 R3, PT, PT, R3, R4, RZ ;  /* 0x0000000403037210 */ /* 0x000fca0007ffe0ff */
[----:B-1----:R-:W-:-:S05]  /*0910*/  IMAD.WIDE R2, R3, 0x4, R6 ;  /* 0x0000000403027825 */ /* 0x002fca00078e0206 */
[----:B0-----:R-:W-:Y:S01]  /*0920*/  STG.E desc[UR8][R2.64], R10 ;  /* 0x0000000a02007986 */ /* 0x001fe2000c101908 */
[----:B------:R-:W-:Y:S05]  /*0930*/  EXIT ;  /* 0x000000000000794d */ /* 0x000fea0003800000 */
.L_x_40:
        /* <DEDUP_REMOVED lines=12> */
.L_x_49:


//--------------------- .text._Z13cudaMatrixAddPfS_S_ii --------------------------
	.section	.text._Z13cudaMatrixAddPfS_S_ii,"ax",@progbits
	.align	128
        .global         _Z13cudaMatrixAddPfS_S_ii
        .type           _Z13cudaMatrixAddPfS_S_ii,@function
        .size           _Z13cudaMatrixAddPfS_S_ii,(.L_x_50 - _Z13cudaMatrixAddPfS_S_ii)
        .other          _Z13cudaMatrixAddPfS_S_ii,@"STO_CUDA_ENTRY STV_DEFAULT"
_Z13cudaMatrixAddPfS_S_ii:
.text._Z13cudaMatrixAddPfS_S_ii:
[----:B------:R-:W-:Y:S01]  /*0000*/  LDC R1, c[0x0][0x37c] ;  /* 0x0000df00ff017b82 */ /* 0x000fe20000000800 */
[----:B------:R-:W0:Y:S07]  /*0010*/  S2R R2, SR_TID.Y ;  /* 0x0000000000027919 */ /* 0x000e2e0000002200 */
[----:B------:R-:W1:Y:S01]  /*0020*/  LDC R0, c[0x0][0x360] ;  /* 0x0000d800ff007b82 */ /* 0x000e620000000800 */
[----:B------:R-:W2:Y:S01]  /*0030*/  LDCU.64 UR6, c[0x0][0x398] ;  /* 0x00007300ff0677ac */ /* 0x000ea20008000a00 */
[----:B------:R-:W1:Y:S06]  /*0040*/  S2R R3, SR_TID.X ;  /* 0x0000000000037919 */ /* 0x000e6c0000002100 */
[----:B------:R-:W0:Y:S08]  /*0050*/  S2UR UR5, SR_CTAID.Y ;  /* 0x00000000000579c3 */ /* 0x000e300000002600 */
[----:B------:R-:W0:Y:S08]  /*0060*/  LDC R7, c[0x0][0x364] ;  /* 0x0000d900ff077b82 */ /* 0x000e300000000800 */
[----:B------:R-:W1:Y:S01]  /*0070*/  S2UR UR4, SR_CTAID.X ;  /* 0x00000000000479c3 */ /* 0x000e620000002500 */
[----:B0-----:R-:W-:-:S05]  /*0080*/  IMAD R7, R7, UR5, R2 ;  /* 0x0000000507077c24 */ /* 0x001fca000f8e0202 */
[----:B--2---:R-:W-:Y:S01]  /*0090*/  ISETP.GE.AND P0, PT, R7, UR7, PT ;  /* 0x0000000707007c0c */ /* 0x004fe2000bf06270 */
[----:B-1----:R-:W-:-:S05]  /*00a0*/  IMAD R0, R0, UR4, R3 ;  /* 0x0000000400007c24 */ /* 0x002fca000f8e0203 */
[----:B------:R-:W-:-:S13]  /*00b0*/  ISETP.GE.OR P0, PT, R0, UR6, P0 ;  /* 0x0000000600007c0c */ /* 0x000fda0008706670 */
[----:B------:R-:W-:Y:S05]  /*00c0*/  @P0 EXIT ;  /* 0x000000000000094d */ /* 0x000fea0003800000 */
[----:B------:R-:W0:Y:S01]  /*00d0*/  LDC.64 R2, c[0x0][0x380] ;  /* 0x0000e000ff027b82 */ /* 0x000e220000000a00 */
[----:B------:R-:W1:Y:S01]  /*00e0*/  LDCU.64 UR4, c[0x0][0x358] ;  /* 0x00006b00ff0477ac */ /* 0x000e620008000a00 */
[----:B------:R-:W-:-:S06]  /*00f0*/  IMAD R9, R0, UR7, R7 ;  /* 0x0000000700097c24 */ /* 0x000fcc000f8e0207 */
[----:B------:R-:W2:Y:S08]  /*0100*/  LDC.64 R4, c[0x0][0x388] ;  /* 0x0000e200ff047b82 */ /* 0x000eb00000000a00 */
[----:B------:R-:W3:Y:S01]  /*0110*/  LDC.64 R6, c[0x0][0x390] ;  /* 0x0000e400ff067b82 */ /* 0x000ee20000000a00 */
[----:B0-----:R-:W-:-:S06]  /*0120*/  IMAD.WIDE R2, R9, 0x4, R2 ;  /* 0x0000000409027825 */ /* 0x001fcc00078e0202 */
[----:B-1----:R-:W4:Y:S01]  /*0130*/  LDG.E R2, desc[UR4][R2.64] ;  /* 0x0000000402027981 */ /* 0x002f22000c1e1900 */
[----:B--2---:R-:W-:-:S06]  /*0140*/  IMAD.WIDE R4, R9, 0x4, R4 ;  /* 0x0000000409047825 */ /* 0x004fcc00078e0204 */
[----:B------:R-:W4:Y:S01]  /*0150*/  LDG.E R5, desc[UR4][R4.64] ;  /* 0x0000000404057981 */ /* 0x000f22000c1e1900 */
[----:B---3--:R-:W-:-:S04]  /*0160*/  IMAD.WIDE R6, R9, 0x4, R6 ;  /* 0x0000000409067825 */ /* 0x008fc800078e0206 */
[----:B----4-:R-:W-:-:S05]  /*0170*/  FADD R9, R2, R5 ;  /* 0x0000000502097221 */ /* 0x010fca0000000000 */
[----:B------:R-:W-:Y:S01]  /*0180*/  STG.E desc[UR4][R6.64], R9 ;  /* 0x0000000906007986 */ /* 0x000fe2000c101904 */
[----:B------:R-:W-:Y:S05]  /*0190*/  EXIT ;  /* 0x000000000000794d */ /* 0x000fea0003800000 */
.L_x_41:
        /* <DEDUP_REMOVED lines=14> */
.L_x_50:


//--------------------- .nv.shared.reserved.0     --------------------------
	.section	.nv.shared.reserved.0,"aw",@nobits
	.weak		__nv_reservedSMEM_offset_0_alias
	.size		__nv_reservedSMEM_offset_0_alias, 0, 64
	.other		__nv_reservedSMEM_offset_0_alias,@"STO_CUDA_RESERVED_SHARED STV_DEFAULT"
__nv_reservedSMEM_offset_0_alias:
	.zero		0
	.zero		64


//--------------------- .nv.constant0._Z5densePfS_S_S_ii --------------------------
	.section	.nv.constant0._Z5densePfS_S_S_ii,"a",@progbits
	.sectionflags	@""
	.align	4
.nv.constant0._Z5densePfS_S_S_ii:
	.zero		936


//--------------------- .nv.constant0._Z7flattenPfS_iii --------------------------
	.section	.nv.constant0._Z7flattenPfS_iii,"a",@progbits
	.sectionflags	@""
	.align	4
.nv.constant0._Z7flattenPfS_iii:
	.zero		924


//--------------------- .nv.constant0._Z24apply_activation_softmaxPfii --------------------------
	.section	.nv.constant0._Z24apply_activation_softmaxPfii,"a",@progbits
	.sectionflags	@""
	.align	4
.nv.constant0._Z24apply_activation_softmaxPfii:
	.zero		912


//--------------------- .nv.constant0._Z21apply_activation_tanhPfi --------------------------
	.section	.nv.constant0._Z21apply_activation_tanhPfi,"a",@progbits
	.sectionflags	@""
	.align	4
.nv.constant0._Z21apply_activation_tanhPfi:
	.zero		908


//--------------------- .nv.constant0._Z11subsample2DPfS_iiii --------------------------
	.section	.nv.constant0._Z11subsample2DPfS_iiii,"a",@progbits
	.sectionflags	@""
	.align	4
.nv.constant0._Z11subsample2DPfS_iiii:
	.zero		928


//--------------------- .nv.constant0._Z11convolve_2DPfS_S_ --------------------------
	.section	.nv.constant0._Z11convolve_2DPfS_S_,"a",@progbits
	.sectionflags	@""
	.align	4
.nv.constant0._Z11convolve_2DPfS_S_:
	.zero		920


//--------------------- .nv.constant0._Z14cudaMatrixMultPfS_S_ii --------------------------
	.section	.nv.constant0._Z14cudaMatrixMultPfS_S_ii,"a",@progbits
	.sectionflags	@""
	.align	4
.nv.constant0._Z14cudaMatrixMultPfS_S_ii:
	.zero		928


//--------------------- .nv.constant0._Z13cudaMatrixAddPfS_S_ii --------------------------
	.section	.nv.constant0._Z13cudaMatrixAddPfS_S_ii,"a",@progbits
	.sectionflags	@""
	.align	4
.nv.constant0._Z13cudaMatrixAddPfS_S_ii:
	.zero		928


//--------------------- SYMBOLS --------------------------

	.type		.nv.reservedSmem.offset0,@object
	.size		.nv.reservedSmem.offset0,0x4
